	.target	sm_90a

	.elftype	@"ET_EXEC"


//--------------------- .note.nv.tkinfo           --------------------------
	.section	.note.nv.tkinfo,"",@"SHT_NOTE"
	.sectionflags	@"SHF_NOTE_NV_TKINFO"
	.tkinfo
        /*0018*/ 	.word	0x00000002
        /*0030*/ 	.string	""
        /*0030*/ 	.string	"ptxas"
        /*0030*/ 	.string	"Cuda compilation tools, release 13.0, V13.0.88"
        /*0030*/ 	.string	"Build cuda_13.0.r13.0/compiler.36424714_0"
        /*0030*/ 	.string	"-arch sm_90a -m 64 "



//--------------------- .note.nv.cuinfo           --------------------------
	.section	.note.nv.cuinfo,"",@"SHT_NOTE"
	.sectionflags	@"SHF_NOTE_NV_CUINFO"
        /*0018*/ 	.short	0x0002
        /*001a*/ 	.short	0x005a
        /*001c*/ 	.short	0x0082
	.zero		2


//--------------------- .nv.info                  --------------------------
	.section	.nv.info,"",@"SHT_CUDA_INFO"
	.align	4


	//----- nvinfo : EIATTR_REGCOUNT
	.align		4
        /*0000*/ 	.byte	0x04, 0x2f
        /*0002*/ 	.short	(.L_15 - .L_14)
	.align		4
.L_14:
        /*0004*/ 	.word	index@(_ZN7cutlass13device_kernelINS_4gemm6kernel13GemmUniversalIN4cute5tupleIJiiiiEEENS1_10collective13CollectiveMmaINS1_34MainloopSm90TmaGmmaWarpSpecializedILi7ENS5_IJNS4_1CILi1EEESB_SB_EEENS1_35KernelTmaWarpSpecializedCooperativeEEENS5_IJNSA_ILi256EEESF_NSA_ILi64EEEEEEaNS5_IJlSB_lEEEaSI_NS4_8TiledMMAINS4_8MMA_AtomIJNS4_4SM904GMMA27MMA_64x256x32_S32S8S8_SS_TNEEEENS4_6LayoutINS5_IJNSA_ILi2EEESB_SB_EEENS5_IJSB_NSA_ILi0EEESS_EEEEENS5_IJNS4_10UnderscoreESV_SV_EEEEENS4_13SM90_TMA_LOADENS4_14ComposedLayoutINS4_7SwizzleILi2ELi4ELi3EEENS4_18smem_ptr_flag_bitsILi8EEENSP_INS5_IJNSA_ILi8EEESG_EEENS5_IJSG_SB_EEEEEEEvNS4_8identityESY_S18_vS19_EENS_8epilogue10collective6detail29Sm90TmaWarpSpecializedAdapterINS1C_15DefaultEpilogueIaSI_SI_NS1B_6thread17LinearCombinationIaLi1EiiLNS1G_9ScaleType4KindE0ELNS_15FloatRoundStyleE2EaEENS1_15EpilogueDefaultEEEEEvvEEEEvNT_6ParamsE)
        /*0008*/ 	.word	0x000000a8


	//----- nvinfo : EIATTR_FRAME_SIZE
	.align		4
.L_15:
        /*000c*/ 	.byte	0x04, 0x11
        /*000e*/ 	.short	(.L_17 - .L_16)
	.align		4
.L_16:
        /*0010*/ 	.word	index@(_ZN7cutlass13device_kernelINS_4gemm6kernel13GemmUniversalIN4cute5tupleIJiiiiEEENS1_10collective13CollectiveMmaINS1_34MainloopSm90TmaGmmaWarpSpecializedILi7ENS5_IJNS4_1CILi1EEESB_SB_EEENS1_35KernelTmaWarpSpecializedCooperativeEEENS5_IJNSA_ILi256EEESF_NSA_ILi64EEEEEEaNS5_IJlSB_lEEEaSI_NS4_8TiledMMAINS4_8MMA_AtomIJNS4_4SM904GMMA27MMA_64x256x32_S32S8S8_SS_TNEEEENS4_6LayoutINS5_IJNSA_ILi2EEESB_SB_EEENS5_IJSB_NSA_ILi0EEESS_EEEEENS5_IJNS4_10UnderscoreESV_SV_EEEEENS4_13SM90_TMA_LOADENS4_14ComposedLayoutINS4_7SwizzleILi2ELi4ELi3EEENS4_18smem_ptr_flag_bitsILi8EEENSP_INS5_IJNSA_ILi8EEESG_EEENS5_IJSG_SB_EEEEEEEvNS4_8identityESY_S18_vS19_EENS_8epilogue10collective6detail29Sm90TmaWarpSpecializedAdapterINS1C_15DefaultEpilogueIaSI_SI_NS1B_6thread17LinearCombinationIaLi1EiiLNS1G_9ScaleType4KindE0ELNS_15FloatRoundStyleE2EaEENS1_15EpilogueDefaultEEEEEvvEEEEvNT_6ParamsE)
        /*0014*/ 	.word	0x000004b8


	//----- nvinfo : EIATTR_MIN_STACK_SIZE
	.align		4
.L_17:
        /*0018*/ 	.byte	0x04, 0x12
        /*001a*/ 	.short	(.L_19 - .L_18)
	.align		4
.L_18:
        /*001c*/ 	.word	index@(_ZN7cutlass13device_kernelINS_4gemm6kernel13GemmUniversalIN4cute5tupleIJiiiiEEENS1_10collective13CollectiveMmaINS1_34MainloopSm90TmaGmmaWarpSpecializedILi7ENS5_IJNS4_1CILi1EEESB_SB_EEENS1_35KernelTmaWarpSpecializedCooperativeEEENS5_IJNSA_ILi256EEESF_NSA_ILi64EEEEEEaNS5_IJlSB_lEEEaSI_NS4_8TiledMMAINS4_8MMA_AtomIJNS4_4SM904GMMA27MMA_64x256x32_S32S8S8_SS_TNEEEENS4_6LayoutINS5_IJNSA_ILi2EEESB_SB_EEENS5_IJSB_NSA_ILi0EEESS_EEEEENS5_IJNS4_10UnderscoreESV_SV_EEEEENS4_13SM90_TMA_LOADENS4_14ComposedLayoutINS4_7SwizzleILi2ELi4ELi3EEENS4_18smem_ptr_flag_bitsILi8EEENSP_INS5_IJNSA_ILi8EEESG_EEENS5_IJSG_SB_EEEEEEEvNS4_8identityESY_S18_vS19_EENS_8epilogue10collective6detail29Sm90TmaWarpSpecializedAdapterINS1C_15DefaultEpilogueIaSI_SI_NS1B_6thread17LinearCombinationIaLi1EiiLNS1G_9ScaleType4KindE0ELNS_15FloatRoundStyleE2EaEENS1_15EpilogueDefaultEEEEEvvEEEEvNT_6ParamsE)
        /*0020*/ 	.word	0x000004b8
.L_19:


//--------------------- .nv.compat                --------------------------
	.section	.nv.compat,"",@"SHT_CUDA_COMPAT_INFO"
	.align	4
        /*0000*/ 	.byte	0x02, 0x09, 0x01, 0x00, 0x02, 0x02, 0x04, 0x00, 0x02, 0x05, 0x05, 0x00, 0x03, 0x07, 0x01, 0x01
        /*0010*/ 	.byte	0x02, 0x03, 0x01, 0x00, 0x02, 0x06, 0x01, 0x00, 0x04, 0x0b, 0x08, 0x00, 0x00, 0x00, 0x00, 0x00
        /*0020*/ 	.byte	0x00, 0x00, 0x00, 0x00


//--------------------- .nv.info._ZN7cutlass13device_kernelINS_4gemm6kernel13GemmUniversalIN4cute5tupleIJiiiiEEENS1_10collective13CollectiveMmaINS1_34MainloopSm90TmaGmmaWarpSpecializedILi7ENS5_IJNS4_1CILi1EEESB_SB_EEENS1_35KernelTmaWarpSpecializedCooperativeEEENS5_IJNSA_ILi256EEESF_NSA_ILi64EEEEEEaNS5_IJlSB_lEEEaSI_NS4_8TiledMMAINS4_8MMA_AtomIJNS4_4SM904GMMA27MMA_64x256x32_S32S8S8_SS_TNEEEENS4_6LayoutINS5_IJNSA_ILi2EEESB_SB_EEENS5_IJSB_NSA_ILi0EEESS_EEEEENS5_IJNS4_10UnderscoreESV_SV_EEEEENS4_13SM90_TMA_LOADENS4_14ComposedLayoutINS4_7SwizzleILi2ELi4ELi3EEENS4_18smem_ptr_flag_bitsILi8EEENSP_INS5_IJNSA_ILi8EEESG_EEENS5_IJSG_SB_EEEEEEEvNS4_8identityESY_S18_vS19_EENS_8epilogue10collective6detail29Sm90TmaWarpSpecializedAdapterINS1C_15DefaultEpilogueIaSI_SI_NS1B_6thread17LinearCombinationIaLi1EiiLNS1G_9ScaleType4KindE0ELNS_15FloatRoundStyleE2EaEENS1_15EpilogueDefaultEEEEEvvEEEEvNT_6ParamsE --------------------------
	.section	.nv.info._ZN7cutlass13device_kernelINS_4gemm6kernel13GemmUniversalIN4cute5tupleIJiiiiEEENS1_10collective13CollectiveMmaINS1_34MainloopSm90TmaGmmaWarpSpecializedILi7ENS5_IJNS4_1CILi1EEESB_SB_EEENS1_35KernelTmaWarpSpecializedCooperativeEEENS5_IJNSA_ILi256EEESF_NSA_ILi64EEEEEEaNS5_IJlSB_lEEEaSI_NS4_8TiledMMAINS4_8MMA_AtomIJNS4_4SM904GMMA27MMA_64x256x32_S32S8S8_SS_TNEEEENS4_6LayoutINS5_IJNSA_ILi2EEESB_SB_EEENS5_IJSB_NSA_ILi0EEESS_EEEEENS5_IJNS4_10UnderscoreESV_SV_EEEEENS4_13SM90_TMA_LOADENS4_14ComposedLayoutINS4_7SwizzleILi2ELi4ELi3EEENS4_18smem_ptr_flag_bitsILi8EEENSP_INS5_IJNSA_ILi8EEESG_EEENS5_IJSG_SB_EEEEEEEvNS4_8identityESY_S18_vS19_EENS_8epilogue10collective6detail29Sm90TmaWarpSpecializedAdapterINS1C_15DefaultEpilogueIaSI_SI_NS1B_6thread17LinearCombinationIaLi1EiiLNS1G_9ScaleType4KindE0ELNS_15FloatRoundStyleE2EaEENS1_15EpilogueDefaultEEEEEvvEEEEvNT_6ParamsE,"",@"SHT_CUDA_INFO"
	.sectionflags	@""
	.align	4


	//----- nvinfo : EIATTR_CUDA_API_VERSION
	.align		4
        /*0000*/ 	.byte	0x04, 0x37
        /*0002*/ 	.short	(.L_21 - .L_20)
.L_20:
        /*0004*/ 	.word	0x00000082


	//----- nvinfo : EIATTR_KPARAM_INFO
	.align		4
.L_21:
        /*0008*/ 	.byte	0x04, 0x17
        /*000a*/ 	.short	(.L_23 - .L_22)
.L_22:
        /*000c*/ 	.word	0x00000000
        /*0010*/ 	.short	0x0000
        /*0012*/ 	.short	0x0070
        /*0014*/ 	.byte	0x00, 0xf0, 0x01, 0x10


	//----- nvinfo : EIATTR_SPARSE_MMA_MASK
	.align		4
.L_23:
        /*0018*/ 	.byte	0x03, 0x50
        /*001a*/ 	.short	0x0000


	//----- nvinfo : EIATTR_MAXREG_COUNT
	.align		4
        /*001c*/ 	.byte	0x03, 0x1b
        /*001e*/ 	.short	0x00a8


	//----- nvinfo : EIATTR_NUM_BARRIERS
	.align		4
        /*0020*/ 	.byte	0x02, 0x4c
        /*0022*/ 	.byte	0x01
	.zero		1


	//----- nvinfo : EIATTR_EXTERNS
	.align		4
        /*0024*/ 	.byte	0x04, 0x0f
        /*0026*/ 	.short	(.L_25 - .L_24)


	//   ....[0]....
	.align		4
.L_24:
        /*0028*/ 	.word	index@(__assertfail)


	//----- nvinfo : EIATTR_ANNOTATIONS
	.align		4
.L_25:
        /*002c*/ 	.byte	0x04, 0x55
        /*002e*/ 	.short	(.L_27 - .L_26)


	//   ....[0]....
.L_26:
        /*0030*/ 	.word	0x00000001
        /*0034*/ 	.byte	0x00, 0x07, 0x00, 0x00, 0x01, 0x00, 0x00, 0x00, 0x20, 0x07, 0x00, 0x00, 0x01, 0x00, 0x00, 0x00
        /* <DEDUP_REMOVED lines=376> */
        /*17c4*/ 	.byte	0xe0, 0x39, 0x01, 0x00, 0x01, 0x00, 0x00, 0x00, 0x00, 0x3a, 0x01, 0x00


	//----- nvinfo : EIATTR_MERCURY_ISA_VERSION
	.align		4
.L_27:
        /*17d0*/ 	.byte	0x03, 0x5f
        /*17d2*/ 	.short	0x0101


	//----- nvinfo : EIATTR_INT_WARP_WIDE_INSTR_OFFSETS
	.align		4
        /*17d4*/ 	.byte	0x04, 0x31
        /*17d6*/ 	.short	(.L_29 - .L_28)


	//   ....[0]....
.L_28:
        /*17d8*/ 	.word	0x00000560


	//   ....[1]....
        /*17dc*/ 	.word	0x00000570


	//   ....[2]....
        /*17e0*/ 	.word	0x00000600


	//----- nvinfo : EIATTR_COOP_GROUP_MASK_REGIDS
	.align		4
.L_29:
        /*17e4*/ 	.byte	0x04, 0x29
        /*17e6*/ 	.short	(.L_31 - .L_30)


	//   ....[0]....
.L_30:
        /*17e8*/ 	.word	0xffffffff


	//   ....[1]....
        /*17ec*/ 	.word	0xffffffff


	//   ....[2]....
        /*17f0*/ 	.word	0xffffffff


	//   ....[3]....
        /*17f4*/ 	.word	0xffffffff


	//   ....[4]....
        /*17f8*/ 	.word	0xffffffff


	//----- nvinfo : EIATTR_COOP_GROUP_INSTR_OFFSETS
	.align		4
.L_31:
        /*17fc*/ 	.byte	0x04, 0x28
        /*17fe*/ 	.short	(.L_33 - .L_32)


	//   ....[0]....
.L_32:
        /*1800*/ 	.word	0x00000070


	//   ....[1]....
        /*1804*/ 	.word	0x00000080


	//   ....[2]....
        /*1808*/ 	.word	0x000001a0


	//   ....[3]....
        /*180c*/ 	.word	0x00000410


	//   ....[4]....
        /*1810*/ 	.word	0x000011d0


	//----- nvinfo : EIATTR_REG_RECONFIG
	.align		4
.L_33:
        /*1814*/ 	.byte	0x01, 0x54
	.zero		2


	//----- nvinfo : EIATTR_SYSCALL_OFFSETS
	.align		4
        /*1818*/ 	.byte	0x04, 0x46
        /*181a*/ 	.short	(.L_35 - .L_34)


	//   ....[0]....
.L_34:
        /*181c*/ 	.word	0x00001390


	//----- nvinfo : EIATTR_MBARRIER_INSTR_OFFSETS
	.align		4
.L_35:
        /*1820*/ 	.byte	0x04, 0x39
        /*1822*/ 	.short	(.L_37 - .L_36)


	//   ....[0]....
.L_36:
        /*1824*/ 	.word	0x00000320
        /*1828*/ 	.word	0x000000ff
        /*182c*/ 	.word	0x00000000
        /*1830*/ 	.short	0x0100
        /*1832*/ 	.byte	0x08
	.zero		1


	//   ....[1]....
        /*1834*/ 	.word	0x00000330
        /*1838*/ 	.word	0x000000ff
        /*183c*/ 	.word	0x00000038
        /*1840*/ 	.short	0x0100
        /*1842*/ 	.byte	0x08
	.zero		1


	//   ....[2]....
        /*1844*/ 	.word	0x00000340
        /*1848*/ 	.word	0x000000ff
        /*184c*/ 	.word	0x00000008
        /*1850*/ 	.short	0x0100
        /*1852*/ 	.byte	0x08
	.zero		1


	//   ....[3]....
        /*1854*/ 	.word	0x00000350
        /*1858*/ 	.word	0x000000ff
        /*185c*/ 	.word	0x00000040
        /*1860*/ 	.short	0x0100
        /*1862*/ 	.byte	0x08
	.zero		1


	//   ....[4]....
        /*1864*/ 	.word	0x00000360
        /*1868*/ 	.word	0x000000ff
        /*186c*/ 	.word	0x00000010
        /*1870*/ 	.short	0x0100
        /*1872*/ 	.byte	0x08
	.zero		1


	//   ....[5]....
        /*1874*/ 	.word	0x00000370
        /*1878*/ 	.word	0x000000ff
        /*187c*/ 	.word	0x00000048
        /*1880*/ 	.short	0x0100
        /*1882*/ 	.byte	0x08
	.zero		1


	//   ....[6]....
        /*1884*/ 	.word	0x00000380
        /*1888*/ 	.word	0x000000ff
        /*188c*/ 	.word	0x00000018
        /*1890*/ 	.short	0x0100
        /*1892*/ 	.byte	0x08
	.zero		1


	//   ....[7]....
        /*1894*/ 	.word	0x00000390
        /*1898*/ 	.word	0x000000ff
        /*189c*/ 	.word	0x00000050
        /*18a0*/ 	.short	0x0100
        /*18a2*/ 	.byte	0x08
	.zero		1


	//   ....[8]....
        /*18a4*/ 	.word	0x000003a0
        /*18a8*/ 	.word	0x000000ff
        /*18ac*/ 	.word	0x00000020
        /*18b0*/ 	.short	0x0100
        /*18b2*/ 	.byte	0x08
	.zero		1


	//   ....[9]....
        /*18b4*/ 	.word	0x000003b0
        /*18b8*/ 	.word	0x000000ff
        /*18bc*/ 	.word	0x00000058
        /*18c0*/ 	.short	0x0100
        /*18c2*/ 	.byte	0x08
	.zero		1


	//   ....[10]....
        /*18c4*/ 	.word	0x000003c0
        /*18c8*/ 	.word	0x000000ff
        /*18cc*/ 	.word	0x00000028
        /*18d0*/ 	.short	0x0100
        /*18d2*/ 	.byte	0x08
	.zero		1


	//   ....[11]....
        /*18d4*/ 	.word	0x000003d0
        /*18d8*/ 	.word	0x000000ff
        /*18dc*/ 	.word	0x00000060
        /*18e0*/ 	.short	0x0100
        /*18e2*/ 	.byte	0x08
	.zero		1


	//   ....[12]....
        /*18e4*/ 	.word	0x000003e0
        /*18e8*/ 	.word	0x000000ff
        /*18ec*/ 	.word	0x00000030
        /*18f0*/ 	.short	0x0100
        /*18f2*/ 	.byte	0x08
	.zero		1


	//   ....[13]....
        /*18f4*/ 	.word	0x000003f0
        /*18f8*/ 	.word	0x000000ff
        /*18fc*/ 	.word	0x00000068
        /*1900*/ 	.short	0x0100
        /*1902*/ 	.byte	0x08
	.zero		1


	//   ....[14]....
        /*1904*/ 	.word	0x00000680
        /*1908*/ 	.word	0x000000ff
        /*190c*/ 	.word	0x00000080
        /*1910*/ 	.short	0x0100
        /*1912*/ 	.byte	0x10
	.zero		1


	//   ....[15]....
        /*1914*/ 	.word	0x00000710
        /*1918*/ 	.word	0x000000ff
        /*191c*/ 	.word	0x00000088
        /*1920*/ 	.short	0x0100
        /*1922*/ 	.byte	0x10
	.zero		1


	//   ....[16]....
        /*1924*/ 	.word	0x00001470
        /*1928*/ 	.word	0x00000003
        /*192c*/ 	.word	0x00000000
        /*1930*/ 	.short	0x010a
        /*1932*/ 	.byte	0x3f
	.zero		1


	//   ....[17]....
        /*1934*/ 	.word	0x000014b0
        /*1938*/ 	.word	0x00000003
        /*193c*/ 	.word	0x00000000
        /*1940*/ 	.short	0x010a
        /*1942*/ 	.byte	0x3f
	.zero		1


	//   ....[18]....
        /*1944*/ 	.word	0x00002a00
        /*1948*/ 	.word	0x00000004
        /*194c*/ 	.word	0x00000000
        /*1950*/ 	.short	0x010a
        /*1952*/ 	.byte	0x3f
	.zero		1


	//   ....[19]....
        /*1954*/ 	.word	0x00002a40
        /*1958*/ 	.word	0x00000004
        /*195c*/ 	.word	0x00000000
        /*1960*/ 	.short	0x010a
        /*1962*/ 	.byte	0x3f
	.zero		1


	//   ....[20]....
        /*1964*/ 	.word	0x00004a40
        /*1968*/ 	.word	0x00000004
        /*196c*/ 	.word	0x00000000
        /*1970*/ 	.short	0x0101
        /*1972*/ 	.byte	0x3f
	.zero		1


	//   ....[21]....
        /*1974*/ 	.word	0x00004c50
        /*1978*/ 	.word	0x00000000
        /*197c*/ 	.word	0x00000000
        /*1980*/ 	.short	0x0101
        /*1982*/ 	.byte	0x3f
	.zero		1


	//   ....[22]....
        /*1984*/ 	.word	0x00013590
        /*1988*/ 	.word	0x0000000a
        /*198c*/ 	.word	0x00000038
        /*1990*/ 	.short	0x010a
        /*1992*/ 	.byte	0x3f
	.zero		1


	//   ....[23]....
        /*1994*/ 	.word	0x00013910
        /*1998*/ 	.word	0x00000003
        /*199c*/ 	.word	0x00000088
        /*19a0*/ 	.short	0x0101
        /*19a2*/ 	.byte	0x3f
	.zero		1


	//   ....[24]....
        /*19a4*/ 	.word	0x00014100
        /*19a8*/ 	.word	0x00000005
        /*19ac*/ 	.word	0x00000000
        /*19b0*/ 	.short	0x010a
        /*19b2*/ 	.byte	0x3f
	.zero		1


	//   ....[25]....
        /*19b4*/ 	.word	0x00014190
        /*19b8*/ 	.word	0x00000007
        /*19bc*/ 	.word	0x00000000
        /*19c0*/ 	.short	0x010a
        /*19c2*/ 	.byte	0x3f
	.zero		1


	//   ....[26]....
        /*19c4*/ 	.word	0x00014220
        /*19c8*/ 	.word	0x00000007
        /*19cc*/ 	.word	0x00000000
        /*19d0*/ 	.short	0x010a
        /*19d2*/ 	.byte	0x3f
	.zero		1


	//   ....[27]....
        /*19d4*/ 	.word	0x000142b0
        /*19d8*/ 	.word	0x00000007
        /*19dc*/ 	.word	0x00000000
        /*19e0*/ 	.short	0x010a
        /*19e2*/ 	.byte	0x3f
	.zero		1


	//   ....[28]....
        /*19e4*/ 	.word	0x00014340
        /*19e8*/ 	.word	0x00000007
        /*19ec*/ 	.word	0x00000000
        /*19f0*/ 	.short	0x010a
        /*19f2*/ 	.byte	0x3f
	.zero		1


	//   ....[29]....
        /*19f4*/ 	.word	0x000143d0
        /*19f8*/ 	.word	0x00000007
        /*19fc*/ 	.word	0x00000000
        /*1a00*/ 	.short	0x010a
        /*1a02*/ 	.byte	0x3f
	.zero		1


	//   ....[30]....
        /*1a04*/ 	.word	0x00014460
        /*1a08*/ 	.word	0x00000003
        /*1a0c*/ 	.word	0x00000000
        /*1a10*/ 	.short	0x010a
        /*1a12*/ 	.byte	0x3f
	.zero		1


	//   ....[31]....
        /*1a14*/ 	.word	0x000144c0
        /*1a18*/ 	.word	0x00000003
        /*1a1c*/ 	.word	0x00000000
        /*1a20*/ 	.short	0x010a
        /*1a22*/ 	.byte	0x3f
	.zero		1


	//   ....[32]....
        /*1a24*/ 	.word	0x00014510
        /*1a28*/ 	.word	0x00000004
        /*1a2c*/ 	.word	0x00000000
        /*1a30*/ 	.short	0x010a
        /*1a32*/ 	.byte	0x3f
	.zero		1


	//   ....[33]....
        /*1a34*/ 	.word	0x000145e0
        /*1a38*/ 	.word	0x0000000a
        /*1a3c*/ 	.word	0x00000038
        /*1a40*/ 	.short	0x010a
        /*1a42*/ 	.byte	0x3f
	.zero		1


	//   ....[34]....
        /*1a44*/ 	.word	0x000146b0
        /*1a48*/ 	.word	0x00000005
        /*1a4c*/ 	.word	0x00000000
        /*1a50*/ 	.short	0x010a
        /*1a52*/ 	.byte	0x3f
	.zero		1


	//   ....[35]....
        /*1a54*/ 	.word	0x00014700
        /*1a58*/ 	.word	0x00000007
        /*1a5c*/ 	.word	0x00000000
        /*1a60*/ 	.short	0x010a
        /*1a62*/ 	.byte	0x3f
	.zero		1


	//   ....[36]....
        /*1a64*/ 	.word	0x00014750
        /*1a68*/ 	.word	0x00000007
        /*1a6c*/ 	.word	0x00000000
        /*1a70*/ 	.short	0x010a
        /*1a72*/ 	.byte	0x3f
	.zero		1


	//   ....[37]....
        /*1a74*/ 	.word	0x000147a0
        /*1a78*/ 	.word	0x00000007
        /*1a7c*/ 	.word	0x00000000
        /*1a80*/ 	.short	0x010a
        /*1a82*/ 	.byte	0x3f
	.zero		1


	//   ....[38]....
        /*1a84*/ 	.word	0x000147f0
        /*1a88*/ 	.word	0x00000007
        /*1a8c*/ 	.word	0x00000000
        /*1a90*/ 	.short	0x010a
        /*1a92*/ 	.byte	0x3f
	.zero		1


	//   ....[39]....
        /*1a94*/ 	.word	0x00014840
        /*1a98*/ 	.word	0x00000007
        /*1a9c*/ 	.word	0x00000000
        /*1aa0*/ 	.short	0x010a
        /*1aa2*/ 	.byte	0x3f
	.zero		1


	//----- nvinfo : EIATTR_NUM_MBARRIERS
	.align		4
.L_37:
        /*1aa4*/ 	.byte	0x03, 0x38
        /*1aa6*/ 	.short	0x0010


	//----- nvinfo : EIATTR_EXIT_INSTR_OFFSETS
	.align		4
        /*1aa8*/ 	.byte	0x04, 0x1c
        /*1aaa*/ 	.short	(.L_39 - .L_38)


	//   ....[0]....
.L_38:
        /*1aac*/ 	.word	0x00000780


	//   ....[1]....
        /*1ab0*/ 	.word	0x000010f0


	//   ....[2]....
        /*1ab4*/ 	.word	0x00012b10


	//   ....[3]....
        /*1ab8*/ 	.word	0x00013220


	//   ....[4]....
        /*1abc*/ 	.word	0x000144b0


	//----- nvinfo : EIATTR_MAX_THREADS
	.align		4
.L_39:
        /*1ac0*/ 	.byte	0x04, 0x05
        /*1ac2*/ 	.short	(.L_41 - .L_40)
.L_40:
        /*1ac4*/ 	.word	0x00000180
        /*1ac8*/ 	.word	0x00000001
        /*1acc*/ 	.word	0x00000001


	//----- nvinfo : EIATTR_CRS_STACK_SIZE
	.align		4
.L_41:
        /*1ad0*/ 	.byte	0x04, 0x1e
        /*1ad2*/ 	.short	(.L_43 - .L_42)
.L_42:
        /*1ad4*/ 	.word	0x00000000


	//----- nvinfo : EIATTR_CBANK_PARAM_SIZE
	.align		4
.L_43:
        /*1ad8*/ 	.byte	0x03, 0x19
        /*1ada*/ 	.short	0x0470


	//----- nvinfo : EIATTR_PARAM_CBANK
	.align		4
        /*1adc*/ 	.byte	0x04, 0x0a
        /*1ade*/ 	.short	(.L_45 - .L_44)
	.align		4
.L_44:
        /*1ae0*/ 	.word	index@(.nv.constant0._ZN7cutlass13device_kernelINS_4gemm6kernel13GemmUniversalIN4cute5tupleIJiiiiEEENS1_10collective13CollectiveMmaINS1_34MainloopSm90TmaGmmaWarpSpecializedILi7ENS5_IJNS4_1CILi1EEESB_SB_EEENS1_35KernelTmaWarpSpecializedCooperativeEEENS5_IJNSA_ILi256EEESF_NSA_ILi64EEEEEEaNS5_IJlSB_lEEEaSI_NS4_8TiledMMAINS4_8MMA_AtomIJNS4_4SM904GMMA27MMA_64x256x32_S32S8S8_SS_TNEEEENS4_6LayoutINS5_IJNSA_ILi2EEESB_SB_EEENS5_IJSB_NSA_ILi0EEESS_EEEEENS5_IJNS4_10UnderscoreESV_SV_EEEEENS4_13SM90_TMA_LOADENS4_14ComposedLayoutINS4_7SwizzleILi2ELi4ELi3EEENS4_18smem_ptr_flag_bitsILi8EEENSP_INS5_IJNSA_ILi8EEESG_EEENS5_IJSG_SB_EEEEEEEvNS4_8identityESY_S18_vS19_EENS_8epilogue10collective6detail29Sm90TmaWarpSpecializedAdapterINS1C_15DefaultEpilogueIaSI_SI_NS1B_6thread17LinearCombinationIaLi1EiiLNS1G_9ScaleType4KindE0ELNS_15FloatRoundStyleE2EaEENS1_15EpilogueDefaultEEEEEvvEEEEvNT_6ParamsE)
        /*1ae4*/ 	.short	0x0210
        /*1ae6*/ 	.short	0x0470


	//----- nvinfo : EIATTR_SW_WAR
	.align		4
.L_45:
        /*1ae8*/ 	.byte	0x04, 0x36
        /*1aea*/ 	.short	(.L_47 - .L_46)
.L_46:
        /*1aec*/ 	.word	0x00000008
.L_47:


//--------------------- .nv.callgraph             --------------------------
	.section	.nv.callgraph,"",@"SHT_CUDA_CALLGRAPH"
	.align	4
	.sectionentsize	8
	.align		4
        /*0000*/ 	.word	0x00000000
	.align		4
        /*0004*/ 	.word	0xffffffff
	.align		4
        /*0008*/ 	.word	index@(_ZN7cutlass13device_kernelINS_4gemm6kernel13GemmUniversalIN4cute5tupleIJiiiiEEENS1_10collective13CollectiveMmaINS1_34MainloopSm90TmaGmmaWarpSpecializedILi7ENS5_IJNS4_1CILi1EEESB_SB_EEENS1_35KernelTmaWarpSpecializedCooperativeEEENS5_IJNSA_ILi256EEESF_NSA_ILi64EEEEEEaNS5_IJlSB_lEEEaSI_NS4_8TiledMMAINS4_8MMA_AtomIJNS4_4SM904GMMA27MMA_64x256x32_S32S8S8_SS_TNEEEENS4_6LayoutINS5_IJNSA_ILi2EEESB_SB_EEENS5_IJSB_NSA_ILi0EEESS_EEEEENS5_IJNS4_10UnderscoreESV_SV_EEEEENS4_13SM90_TMA_LOADENS4_14ComposedLayoutINS4_7SwizzleILi2ELi4ELi3EEENS4_18smem_ptr_flag_bitsILi8EEENSP_INS5_IJNSA_ILi8EEESG_EEENS5_IJSG_SB_EEEEEEEvNS4_8identityESY_S18_vS19_EENS_8epilogue10collective6detail29Sm90TmaWarpSpecializedAdapterINS1C_15DefaultEpilogueIaSI_SI_NS1B_6thread17LinearCombinationIaLi1EiiLNS1G_9ScaleType4KindE0ELNS_15FloatRoundStyleE2EaEENS1_15EpilogueDefaultEEEEEvvEEEEvNT_6ParamsE)
	.align		4
        /*000c*/ 	.word	index@(__assertfail)
	.align		4
        /*0010*/ 	.word	0x00000000
	.align		4
        /*0014*/ 	.word	0xfffffffe
	.align		4
        /*0018*/ 	.word	0x00000000
	.align		4
        /*001c*/ 	.word	0xfffffffd
	.align		4
        /*0020*/ 	.word	0x00000000
	.align		4
        /*0024*/ 	.word	0xfffffffc


//--------------------- .nv.constant4             --------------------------
	.section	.nv.constant4,"a",@progbits
	.align	8
	.align		8
.nv.constant4:
        /*0000*/ 	.dword	__assertfail
	.align		8
        /*0008*/ 	.dword	__unnamed_1
	.align		8
        /*0010*/ 	.dword	_ZN40_INTERNAL_a33056b9_4_k_cu_e6dc5c6f_172094cuda3std3__45__cpo5beginE
	.align		8
        /*0018*/ 	.dword	_ZN40_INTERNAL_a33056b9_4_k_cu_e6dc5c6f_172094cuda3std3__45__cpo3endE
	.align		8
        /*0020*/ 	.dword	_ZN40_INTERNAL_a33056b9_4_k_cu_e6dc5c6f_172094cuda3std3__45__cpo6cbeginE
	.align		8
        /*0028*/ 	.dword	_ZN40_INTERNAL_a33056b9_4_k_cu_e6dc5c6f_172094cuda3std3__45__cpo4cendE
	.align		8
        /*0030*/ 	.dword	_ZN40_INTERNAL_a33056b9_4_k_cu_e6dc5c6f_172094cuda3std3__442_GLOBAL__N__a33056b9_4_k_cu_e6dc5c6f_172096ignoreE
	.align		8
        /*0038*/ 	.dword	_ZN40_INTERNAL_a33056b9_4_k_cu_e6dc5c6f_172094cuda3std3__419piecewise_constructE
	.align		8
        /*0040*/ 	.dword	_ZN40_INTERNAL_a33056b9_4_k_cu_e6dc5c6f_172094cuda3std3__48in_placeE
	.align		8
        /*0048*/ 	.dword	_ZN40_INTERNAL_a33056b9_4_k_cu_e6dc5c6f_172094cuda3std6ranges3__45__cpo4swapE
	.align		8
        /*0050*/ 	.dword	_ZN40_INTERNAL_a33056b9_4_k_cu_e6dc5c6f_172094cuda3std6ranges3__45__cpo9iter_moveE
	.align		8
        /*0058*/ 	.dword	_ZN40_INTERNAL_a33056b9_4_k_cu_e6dc5c6f_172094cute7productE
	.align		8
        /*0060*/ 	.dword	_ZN40_INTERNAL_a33056b9_4_k_cu_e6dc5c6f_172094cute1_E
	.align		8
        /*0068*/ 	.dword	$str$22
	.align		8
        /*0070*/ 	.dword	$str$23


//--------------------- .text._ZN7cutlass13device_kernelINS_4gemm6kernel13GemmUniversalIN4cute5tupleIJiiiiEEENS1_10collective13CollectiveMmaINS1_34MainloopSm90TmaGmmaWarpSpecializedILi7ENS5_IJNS4_1CILi1EEESB_SB_EEENS1_35KernelTmaWarpSpecializedCooperativeEEENS5_IJNSA_ILi256EEESF_NSA_ILi64EEEEEEaNS5_IJlSB_lEEEaSI_NS4_8TiledMMAINS4_8MMA_AtomIJNS4_4SM904GMMA27MMA_64x256x32_S32S8S8_SS_TNEEEENS4_6LayoutINS5_IJNSA_ILi2EEESB_SB_EEENS5_IJSB_NSA_ILi0EEESS_EEEEENS5_IJNS4_10UnderscoreESV_SV_EEEEENS4_13SM90_TMA_LOADENS4_14ComposedLayoutINS4_7SwizzleILi2ELi4ELi3EEENS4_18smem_ptr_flag_bitsILi8EEENSP_INS5_IJNSA_ILi8EEESG_EEENS5_IJSG_SB_EEEEEEEvNS4_8identityESY_S18_vS19_EENS_8epilogue10collective6detail29Sm90TmaWarpSpecializedAdapterINS1C_15DefaultEpilogueIaSI_SI_NS1B_6thread17LinearCombinationIaLi1EiiLNS1G_9ScaleType4KindE0ELNS_15FloatRoundStyleE2EaEENS1_15EpilogueDefaultEEEEEvvEEEEvNT_6ParamsE --------------------------
	.section	.text._ZN7cutlass13device_kernelINS_4gemm6kernel13GemmUniversalIN4cute5tupleIJiiiiEEENS1_10collective13CollectiveMmaINS1_34MainloopSm90TmaGmmaWarpSpecializedILi7ENS5_IJNS4_1CILi1EEESB_SB_EEENS1_35KernelTmaWarpSpecializedCooperativeEEENS5_IJNSA_ILi256EEESF_NSA_ILi64EEEEEEaNS5_IJlSB_lEEEaSI_NS4_8TiledMMAINS4_8MMA_AtomIJNS4_4SM904GMMA27MMA_64x256x32_S32S8S8_SS_TNEEEENS4_6LayoutINS5_IJNSA_ILi2EEESB_SB_EEENS5_IJSB_NSA_ILi0EEESS_EEEEENS5_IJNS4_10UnderscoreESV_SV_EEEEENS4_13SM90_TMA_LOADENS4_14ComposedLayoutINS4_7SwizzleILi2ELi4ELi3EEENS4_18smem_ptr_flag_bitsILi8EEENSP_INS5_IJNSA_ILi8EEESG_EEENS5_IJSG_SB_EEEEEEEvNS4_8identityESY_S18_vS19_EENS_8epilogue10collective6detail29Sm90TmaWarpSpecializedAdapterINS1C_15DefaultEpilogueIaSI_SI_NS1B_6thread17LinearCombinationIaLi1EiiLNS1G_9ScaleType4KindE0ELNS_15FloatRoundStyleE2EaEENS1_15EpilogueDefaultEEEEEvvEEEEvNT_6ParamsE,"ax",@progbits
	.align	128
.text._ZN7cutlass13device_kernelINS_4gemm6kernel13GemmUniversalIN4cute5tupleIJiiiiEEENS1_10collective13CollectiveMmaINS1_34MainloopSm90TmaGmmaWarpSpecializedILi7ENS5_IJNS4_1CILi1EEESB_SB_EEENS1_35KernelTmaWarpSpecializedCooperativeEEENS5_IJNSA_ILi256EEESF_NSA_ILi64EEEEEEaNS5_IJlSB_lEEEaSI_NS4_8TiledMMAINS4_8MMA_AtomIJNS4_4SM904GMMA27MMA_64x256x32_S32S8S8_SS_TNEEEENS4_6LayoutINS5_IJNSA_ILi2EEESB_SB_EEENS5_IJSB_NSA_ILi0EEESS_EEEEENS5_IJNS4_10UnderscoreESV_SV_EEEEENS4_13SM90_TMA_LOADENS4_14ComposedLayoutINS4_7SwizzleILi2ELi4ELi3EEENS4_18smem_ptr_flag_bitsILi8EEENSP_INS5_IJNSA_ILi8EEESG_EEENS5_IJSG_SB_EEEEEEEvNS4_8identityESY_S18_vS19_EENS_8epilogue10collective6detail29Sm90TmaWarpSpecializedAdapterINS1C_15DefaultEpilogueIaSI_SI_NS1B_6thread17LinearCombinationIaLi1EiiLNS1G_9ScaleType4KindE0ELNS_15FloatRoundStyleE2EaEENS1_15EpilogueDefaultEEEEEvvEEEEvNT_6ParamsE:
        .type           _ZN7cutlass13device_kernelINS_4gemm6kernel13GemmUniversalIN4cute5tupleIJiiiiEEENS1_10collective13CollectiveMmaINS1_34MainloopSm90TmaGmmaWarpSpecializedILi7ENS5_IJNS4_1CILi1EEESB_SB_EEENS1_35KernelTmaWarpSpecializedCooperativeEEENS5_IJNSA_ILi256EEESF_NSA_ILi64EEEEEEaNS5_IJlSB_lEEEaSI_NS4_8TiledMMAINS4_8MMA_AtomIJNS4_4SM904GMMA27MMA_64x256x32_S32S8S8_SS_TNEEEENS4_6LayoutINS5_IJNSA_ILi2EEESB_SB_EEENS5_IJSB_NSA_ILi0EEESS_EEEEENS5_IJNS4_10UnderscoreESV_SV_EEEEENS4_13SM90_TMA_LOADENS4_14ComposedLayoutINS4_7SwizzleILi2ELi4ELi3EEENS4_18smem_ptr_flag_bitsILi8EEENSP_INS5_IJNSA_ILi8EEESG_EEENS5_IJSG_SB_EEEEEEEvNS4_8identityESY_S18_vS19_EENS_8epilogue10collective6detail29Sm90TmaWarpSpecializedAdapterINS1C_15DefaultEpilogueIaSI_SI_NS1B_6thread17LinearCombinationIaLi1EiiLNS1G_9ScaleType4KindE0ELNS_15FloatRoundStyleE2EaEENS1_15EpilogueDefaultEEEEEvvEEEEvNT_6ParamsE,@function
        .size           _ZN7cutlass13device_kernelINS_4gemm6kernel13GemmUniversalIN4cute5tupleIJiiiiEEENS1_10collective13CollectiveMmaINS1_34MainloopSm90TmaGmmaWarpSpecializedILi7ENS5_IJNS4_1CILi1EEESB_SB_EEENS1_35KernelTmaWarpSpecializedCooperativeEEENS5_IJNSA_ILi256EEESF_NSA_ILi64EEEEEEaNS5_IJlSB_lEEEaSI_NS4_8TiledMMAINS4_8MMA_AtomIJNS4_4SM904GMMA27MMA_64x256x32_S32S8S8_SS_TNEEEENS4_6LayoutINS5_IJNSA_ILi2EEESB_SB_EEENS5_IJSB_NSA_ILi0EEESS_EEEEENS5_IJNS4_10UnderscoreESV_SV_EEEEENS4_13SM90_TMA_LOADENS4_14ComposedLayoutINS4_7SwizzleILi2ELi4ELi3EEENS4_18smem_ptr_flag_bitsILi8EEENSP_INS5_IJNSA_ILi8EEESG_EEENS5_IJSG_SB_EEEEEEEvNS4_8identityESY_S18_vS19_EENS_8epilogue10collective6detail29Sm90TmaWarpSpecializedAdapterINS1C_15DefaultEpilogueIaSI_SI_NS1B_6thread17LinearCombinationIaLi1EiiLNS1G_9ScaleType4KindE0ELNS_15FloatRoundStyleE2EaEENS1_15EpilogueDefaultEEEEEvvEEEEvNT_6ParamsE,(.L_x_588 - _ZN7cutlass13device_kernelINS_4gemm6kernel13GemmUniversalIN4cute5tupleIJiiiiEEENS1_10collective13CollectiveMmaINS1_34MainloopSm90TmaGmmaWarpSpecializedILi7ENS5_IJNS4_1CILi1EEESB_SB_EEENS1_35KernelTmaWarpSpecializedCooperativeEEENS5_IJNSA_ILi256EEESF_NSA_ILi64EEEEEEaNS5_IJlSB_lEEEaSI_NS4_8TiledMMAINS4_8MMA_AtomIJNS4_4SM904GMMA27MMA_64x256x32_S32S8S8_SS_TNEEEENS4_6LayoutINS5_IJNSA_ILi2EEESB_SB_EEENS5_IJSB_NSA_ILi0EEESS_EEEEENS5_IJNS4_10UnderscoreESV_SV_EEEEENS4_13SM90_TMA_LOADENS4_14ComposedLayoutINS4_7SwizzleILi2ELi4ELi3EEENS4_18smem_ptr_flag_bitsILi8EEENSP_INS5_IJNSA_ILi8EEESG_EEENS5_IJSG_SB_EEEEEEEvNS4_8identityESY_S18_vS19_EENS_8epilogue10collective6detail29Sm90TmaWarpSpecializedAdapterINS1C_15DefaultEpilogueIaSI_SI_NS1B_6thread17LinearCombinationIaLi1EiiLNS1G_9ScaleType4KindE0ELNS_15FloatRoundStyleE2EaEENS1_15EpilogueDefaultEEEEEvvEEEEvNT_6ParamsE)
        .other          _ZN7cutlass13device_kernelINS_4gemm6kernel13GemmUniversalIN4cute5tupleIJiiiiEEENS1_10collective13CollectiveMmaINS1_34MainloopSm90TmaGmmaWarpSpecializedILi7ENS5_IJNS4_1CILi1EEESB_SB_EEENS1_35KernelTmaWarpSpecializedCooperativeEEENS5_IJNSA_ILi256EEESF_NSA_ILi64EEEEEEaNS5_IJlSB_lEEEaSI_NS4_8TiledMMAINS4_8MMA_AtomIJNS4_4SM904GMMA27MMA_64x256x32_S32S8S8_SS_TNEEEENS4_6LayoutINS5_IJNSA_ILi2EEESB_SB_EEENS5_IJSB_NSA_ILi0EEESS_EEEEENS5_IJNS4_10UnderscoreESV_SV_EEEEENS4_13SM90_TMA_LOADENS4_14ComposedLayoutINS4_7SwizzleILi2ELi4ELi3EEENS4_18smem_ptr_flag_bitsILi8EEENSP_INS5_IJNSA_ILi8EEESG_EEENS5_IJSG_SB_EEEEEEEvNS4_8identityESY_S18_vS19_EENS_8epilogue10collective6detail29Sm90TmaWarpSpecializedAdapterINS1C_15DefaultEpilogueIaSI_SI_NS1B_6thread17LinearCombinationIaLi1EiiLNS1G_9ScaleType4KindE0ELNS_15FloatRoundStyleE2EaEENS1_15EpilogueDefaultEEEEEvvEEEEvNT_6ParamsE,@"STO_CUDA_ENTRY STV_DEFAULT"
_ZN7cutlass13device_kernelINS_4gemm6kernel13GemmUniversalIN4cute5tupleIJiiiiEEENS1_10collective13CollectiveMmaINS1_34MainloopSm90TmaGmmaWarpSpecializedILi7ENS5_IJNS4_1CILi1EEESB_SB_EEENS1_35KernelTmaWarpSpecializedCooperativeEEENS5_IJNSA_ILi256EEESF_NSA_ILi64EEEEEEaNS5_IJlSB_lEEEaSI_NS4_8TiledMMAINS4_8MMA_AtomIJNS4_4SM904GMMA27MMA_64x256x32_S32S8S8_SS_TNEEEENS4_6LayoutINS5_IJNSA_ILi2EEESB_SB_EEENS5_IJSB_NSA_ILi0EEESS_EEEEENS5_IJNS4_10UnderscoreESV_SV_EEEEENS4_13SM90_TMA_LOADENS4_14ComposedLayoutINS4_7SwizzleILi2ELi4ELi3EEENS4_18smem_ptr_flag_bitsILi8EEENSP_INS5_IJNSA_ILi8EEESG_EEENS5_IJSG_SB_EEEEEEEvNS4_8identityESY_S18_vS19_EENS_8epilogue10collective6detail29Sm90TmaWarpSpecializedAdapterINS1C_15DefaultEpilogueIaSI_SI_NS1B_6thread17LinearCombinationIaLi1EiiLNS1G_9ScaleType4KindE0ELNS_15FloatRoundStyleE2EaEENS1_15EpilogueDefaultEEEEEvvEEEEvNT_6ParamsE:
[----:B------:R-:W0:Y:S02]  /*0000*/  LDC R1, c[0x0][0x28] ;  /* 0x00000a00ff017b82 */ /* 0x000e240000000800 */
[----:B0-----:R-:W-:Y:S01]  /*0010*/  VIADD R1, R1, 0xfffffb48 ;  /* 0xfffffb4801017836 */ /* 0x001fe20000000000 */
[----:B------:R-:W0:Y:S01]  /*0020*/  S2R R2, SR_TID.X ;  /* 0x0000000000027919 */ /* 0x000e220000002100 */
[----:B------:R-:W-:Y:S01]  /*0030*/  ELECT P0, URZ, PT ;  /* 0x00000000003f782f */ /* 0x000fe20003800000 */
[----:B------:R-:W-:Y:S01]  /*0040*/  BSSY B0, `(.L_x_0) ;  /* 0x0000015000007945 */ /* 0x000fe20003800000 */
[--C-:B0-----:R-:W-:Y:S02]  /*0050*/  SHF.R.U32.HI R0, RZ, 0x5, R2.reuse ;  /* 0x00000005ff007819 */ /* 0x101fe40000011602 */
[----:B------:R-:W-:-:S03]  /*0060*/  SHF.R.U32.HI R2, RZ, 0x7, R2 ;  /* 0x00000007ff027819 */ /* 0x000fc60000011602 */
[----:B------:R-:W0:Y:S04]  /*0070*/  SHFL.IDX PT, R3, R0, RZ, 0x1f ;  /* 0x00001fff00037589 */ /* 0x000e2800000e0000 */
[----:B------:R-:W1:Y:S01]  /*0080*/  SHFL.IDX PT, R2, R2, RZ, 0x1f ;  /* 0x00001fff02027589 */ /* 0x000e6200000e0000 */
[----:B0-----:R-:W-:Y:S02]  /*0090*/  R2UR UR10, R3 ;  /* 0x00000000030a72ca */ /* 0x001fe400000e0000 */
[----:B-1----:R-:W-:-:S11]  /*00a0*/  R2UR UR5, R2 ;  /* 0x00000000020572ca */ /* 0x002fd600000e0000 */
[----:B------:R-:W-:Y:S02]  /*00b0*/  USHF.R.S32.HI UR4, URZ, 0x1f, UR10 ;  /* 0x0000001f3f047899 */ /* 0x000fe4000801140a */
[----:B------:R-:W-:Y:S02]  /*00c0*/  ISETP.NE.OR P0, PT, RZ, UR10, !P0 ;  /* 0x0000000aff007c0c */ /* 0x000fe4000c705670 */
[----:B------:R-:W-:-:S04]  /*00d0*/  ULEA.HI UR4, UR4, UR10, URZ, 0x2 ;  /* 0x0000000a04047291 */ /* 0x000fc8000f8f103f */
[----:B------:R-:W-:-:S04]  /*00e0*/  ULOP3.LUT UR4, UR4, 0xfffffffc, URZ, 0xc0, !UPT ;  /* 0xfffffffc04047892 */ /* 0x000fc8000f8ec03f */
[----:B------:R-:W-:-:S03]  /*00f0*/  UIADD3 UR10, UR10, -UR4, URZ ;  /* 0x800000040a0a7290 */ /* 0x000fc6000fffe03f */
[----:B------:R-:W-:Y:S09]  /*0100*/  @P0 BRA `(.L_x_1) ;  /* 0x0000000000200947 */ /* 0x000ff20003800000 */
[----:B------:R-:W-:Y:S02]  /*0110*/  ULDC.64 UR6, c[0x0][0x198] ;  /* 0x0000660000067ab9 */ /* 0x000fe40000000a00 */
[----:B------:R-:W-:Y:S02]  /*0120*/  UIADD3 UR8, UP0, UR6, 0xf0, URZ ;  /* 0x000000f006087890 */ /* 0x000fe4000ff1e03f */
[----:B------:R-:W-:Y:S02]  /*0130*/  UIADD3 UR6, UP1, UR6, 0x1f0, URZ ;  /* 0x000001f006067890 */ /* 0x000fe4000ff3e03f */
[----:B------:R-:W-:Y:S02]  /*0140*/  UIADD3.X UR9, URZ, UR7, URZ, UP0, !UPT ;  /* 0x000000073f097290 */ /* 0x000fe400087fe43f */
[----:B------:R-:W-:-:S07]  /*0150*/  UIADD3.X UR7, URZ, UR7, URZ, UP1, !UPT ;  /* 0x000000073f077290 */ /* 0x000fce0008ffe43f */
[----:B------:R0:W-:Y:S02]  /*0160*/  UTMACCTL.PF [UR8] ;  /* 0x00000000080079b9 */ /* 0x0001e40008040000 */
[----:B------:R0:W-:Y:S02]  /*0170*/  UTMACCTL.PF [UR6] ;  /* 0x00000000060079b9 */ /* 0x0001e40008040000 */
[----:B0-----:R-:W-:Y:S01]  /*0180*/  NOP ;  /* 0x0000000000007918 */ /* 0x001fe20000000000 */
.L_x_1:
[----:B------:R-:W-:Y:S05]  /*0190*/  BSYNC B0 ;  /* 0x0000000000007941 */ /* 0x000fea0003800000 */
.L_x_0:
[----:B------:R-:W0:Y:S01]  /*01a0*/  SHFL.IDX PT, R2, R0, RZ, 0x1f ;  /* 0x00001fff00027589 */ /* 0x000e2200000e0000 */
[----:B------:R-:W-:Y:S01]  /*01b0*/  UISETP.NE.AND UP0, UPT, UR10, 0x3, UPT ;  /* 0x000000030a00788c */ /* 0x000fe2000bf05270 */
[----:B------:R-:W-:Y:S01]  /*01c0*/  ISETP.NE.AND P1, PT, RZ, UR5, PT ;  /* 0x00000005ff007c0c */ /* 0x000fe2000bf25270 */
[----:B------:R-:W-:Y:S02]  /*01d0*/  UIADD3 UR18, UR5, -0x1, URZ ;  /* 0xffffffff05127890 */ /* 0x000fe4000fffe03f */
[----:B------:R-:W-:Y:S02]  /*01e0*/  UISETP.EQ.OR UP0, UPT, UR10, URZ, !UP0 ;  /* 0x0000003f0a00728c */ /* 0x000fe4000c702670 */
[----:B------:R-:W-:Y:S02]  /*01f0*/  UISETP.GE.U32.AND UP1, UPT, UR18, 0x2, UPT ;  /* 0x000000021200788c */ /* 0x000fe4000bf26070 */
[----:B------:R-:W-:-:S04]  /*0200*/  UISETP.EQ.AND UP0, UPT, UR5, URZ, UP0 ;  /* 0x0000003f0500728c */ /* 0x000fc80008702270 */
[----:B------:R-:W-:-:S04]  /*0210*/  USEL UR40, URZ, 0x1, !UP0 ;  /* 0x000000013f287887 */ /* 0x000fc8000c000000 */
[----:B------:R-:W-:Y:S01]  /*0220*/  USEL UR40, UR40, 0x2, UP1 ;  /* 0x0000000228287887 */ /* 0x000fe20008800000 */
[----:B0-----:R-:W-:-:S13]  /*0230*/  ISETP.NE.AND P0, PT, R2, RZ, PT ;  /* 0x000000ff0200720c */ /* 0x001fda0003f05270 */
[----:B------:R-:W-:Y:S05]  /*0240*/  @P0 BRA `(.L_x_2) ;  /* 0x0000000000700947 */ /* 0x000fea0003800000 */
[----:B------:R-:W0:Y:S01]  /*0250*/  S2UR UR8, SR_CgaCtaId ;  /* 0x00000000000879c3 */ /* 0x000e220000008800 */
[----:B------:R-:W-:Y:S01]  /*0260*/  UMOV UR4, 0x400 ;  /* 0x0000040000047882 */ /* 0x000fe20000000000 */
[----:B------:R-:W-:Y:S01]  /*0270*/  UMOV UR5, 0x1 ;  /* 0x0000000100057882 */ /* 0x000fe20000000000 */
[----:B------:R-:W-:Y:S01]  /*0280*/  UMOV UR6, 0x100 ;  /* 0x0000010000067882 */ /* 0x000fe20000000000 */
[----:B------:R-:W-:Y:S01]  /*0290*/  ELECT P0, URZ, PT ;  /* 0x00000000003f782f */ /* 0x000fe20003800000 */
[----:B------:R-:W-:-:S04]  /*02a0*/  UIADD3 UR6, -UR6, 0x100000, URZ ;  /* 0x0010000006067890 */ /* 0x000fc8000fffe13f */
[----:B------:R-:W-:Y:S02]  /*02b0*/  USHF.L.U32 UR7, UR6, 0xb, URZ ;  /* 0x0000000b06077899 */ /* 0x000fe4000800063f */
[----:B------:R-:W-:Y:S02]  /*02c0*/  USHF.L.U32 UR6, UR6, 0x1, URZ ;  /* 0x0000000106067899 */ /* 0x000fe4000800063f */
[----:B0-----:R-:W-:Y:S02]  /*02d0*/  ULEA UR8, UR8, UR4, 0x18 ;  /* 0x0000000408087291 */ /* 0x001fe4000f8ec03f */
[----:B------:R-:W-:-:S04]  /*02e0*/  UIADD3 UR4, -UR5, 0x100000, URZ ;  /* 0x0010000005047890 */ /* 0x000fc8000fffe13f */
[----:B------:R-:W-:Y:S02]  /*02f0*/  USHF.L.U32 UR5, UR4, 0xb, URZ ;  /* 0x0000000b04057899 */ /* 0x000fe4000800063f */
[----:B------:R-:W-:Y:S01]  /*0300*/  USHF.L.U32 UR4, UR4, 0x1, URZ ;  /* 0x0000000104047899 */ /* 0x000fe2000800063f */
[----:B------:R-:W0:Y:S11]  /*0310*/  FENCE.VIEW.ASYNC.S ;  /* 0x00000000000073c6 */ /* 0x000e360000000000 */
[----:B0-----:R0:W1:Y:S01]  /*0320*/  SYNCS.EXCH.64 URZ, [UR8], UR4 ;  /* 0x00000004083f75b2 */ /* 0x0010620008000100 */
[----:B------:R0:W2:Y:S01]  /*0330*/  SYNCS.EXCH.64 URZ, [UR8+0x38], UR6 ;  /* 0x00003806083f75b2 */ /* 0x0000a20008000100 */
[----:B------:R0:W3:Y:S01]  /*0340*/  SYNCS.EXCH.64 URZ, [UR8+0x8], UR4 ;  /* 0x00000804083f75b2 */ /* 0x0000e20008000100 */
[----:B------:R0:W4:Y:S01]  /*0350*/  SYNCS.EXCH.64 URZ, [UR8+0x40], UR6 ;  /* 0x00004006083f75b2 */ /* 0x0001220008000100 */
[----:B------:R0:W0:Y:S01]  /*0360*/  SYNCS.EXCH.64 URZ, [UR8+0x10], UR4 ;  /* 0x00001004083f75b2 */ /* 0x0000220008000100 */
        /* <DEDUP_REMOVED lines=9> */
[----:B------:R-:W-:Y:S01]  /*0400*/  NOP ;  /* 0x0000000000007918 */ /* 0x000fe20000000000 */
.L_x_2:
[----:B------:R-:W5:Y:S01]  /*0410*/  SHFL.IDX PT, R0, R0, RZ, 0x1f ;  /* 0x00001fff00007589 */ /* 0x000f6200000e0000 */
[----:B------:R-:W-:Y:S01]  /*0420*/  ELECT P0, URZ, PT ;  /* 0x00000000003f782f */ /* 0x000fe20003800000 */
[----:B------:R-:W1:Y:S01]  /*0430*/  S2UR UR17, SR_CTAID.Y ;  /* 0x00000000001179c3 */ /* 0x000e620000002600 */
[----:B0-----:R-:W-:Y:S01]  /*0440*/  ULDC UR5, c[0x0][0x65c] ;  /* 0x0001970000057ab9 */ /* 0x001fe20000000800 */
[----:B------:R-:W-:Y:S01]  /*0450*/  UMOV UR12, 0x20 ;  /* 0x00000020000c7882 */ /* 0x000fe20000000000 */
[----:B------:R-:W-:Y:S01]  /*0460*/  UISETP.NE.AND UP2, UPT, UR5, 0x1, UPT ;  /* 0x000000010500788c */ /* 0x000fe2000bf45270 */
[----:B------:R-:W-:Y:S01]  /*0470*/  NOP ;  /* 0x0000000000007918 */ /* 0x000fe20000000000 */
[----:B------:R-:W-:Y:S02]  /*0480*/  NOP ;  /* 0x0000000000007918 */ /* 0x000fe40000000000 */
[----:B------:R-:W-:Y:S01]  /*0490*/  UP2UR UR46, UPR, URZ, 0x4 ;  /* 0x000000043f2e7883 */ /* 0x000fe20008000000 */
[----:B------:R-:W0:Y:S01]  /*04a0*/  S2UR UR4, SR_CTAID.X ;  /* 0x00000000000479c3 */ /* 0x000e220000002500 */
[----:B------:R-:W-:-:S02]  /*04b0*/  PLOP3.LUT P2, PT, PT, PT, UP2, 0x80, 0x0 ;  /* 0x000000000000781c */ /* 0x000fc40003f4f028 */
[----:B------:R-:W-:Y:S02]  /*04c0*/  PLOP3.LUT P4, PT, PT, PT, UP2, 0x80, 0x0 ;  /* 0x000000000000781c */ /* 0x000fe40003f8f028 */
[----:B------:R-:W-:Y:S01]  /*04d0*/  PLOP3.LUT P3, PT, PT, PT, UP2, 0x80, 0x0 ;  /* 0x000000000000781c */ /* 0x000fe20003f6f028 */
[----:B------:R-:W-:Y:S01]  /*04e0*/  @UP2 ULDC UR14, c[0x0][0x10] ;  /* 0x00000400000e2ab9 */ /* 0x000fe20000000800 */
[----:B------:R-:W-:Y:S01]  /*04f0*/  @UP2 UMOV UR9, URZ ;  /* 0x0000003f00092c82 */ /* 0x000fe20008000000 */
[----:B------:R-:W-:Y:S01]  /*0500*/  @!UP2 ULDC UR11, c[0x0][0xc] ;  /* 0x00000300000baab9 */ /* 0x000fe20000000800 */
[----:B-----5:R-:W-:Y:S01]  /*0510*/  ISETP.NE.OR P0, PT, R0, RZ, !P0 ;  /* 0x000000ff0000720c */ /* 0x020fe20004705670 */
[----:B-1----:R-:W-:Y:S02]  /*0520*/  @UP2 UMOV UR7, UR17 ;  /* 0x0000001100072c82 */ /* 0x002fe40008000000 */
[----:B------:R-:W-:Y:S01]  /*0530*/  @UP2 UMOV UR8, UR7 ;  /* 0x0000000700082c82 */ /* 0x000fe20008000000 */
[----:B------:R-:W-:Y:S01]  /*0540*/  @!UP2 UMOV UR7, UR17 ;  /* 0x000000110007ac82 */ /* 0x000fe20008000000 */
[----:B0-----:R-:W-:-:S08]  /*0550*/  @UP2 UIMAD.WIDE.U32 UR14, UR4, UR14, UR8 ;  /* 0x0000000e040e22a5 */ /* 0x001fd0000f8e0008 */
[----:B------:R-:W-:Y:S01]  /*0560*/  VOTEU.ALL UP0, P0 ;  /* 0x00000000003f7886 */ /* 0x000fe20000000000 */
[----:B------:R-:W-:Y:S01]  /*0570*/  VOTEU.ALL UP1, P0 ;  /* 0x00000000003f7886 */ /* 0x000fe20000020000 */
[----:B------:R-:W-:-:S03]  /*0580*/  IMAD.U32 R2, RZ, RZ, UR14 ;  /* 0x0000000eff027e24 */ /* 0x000fc6000f8e00ff */
[----:B------:R-:W0:Y:S01]  /*0590*/  @!UP0 S2UR UR6, SR_CgaCtaId ;  /* 0x00000000000689c3 */ /* 0x000e220000008800 */
[----:B------:R-:W-:Y:S01]  /*05a0*/  @!UP0 UMOV UR5, 0x400 ;  /* 0x0000040000058882 */ /* 0x000fe20000000000 */
[----:B------:R-:W-:-:S04]  /*05b0*/  @!UP0 UIADD3 UR12, -UR12, 0x100000, URZ ;  /* 0x001000000c0c8890 */ /* 0x000fc8000fffe13f */
[----:B------:R-:W-:Y:S02]  /*05c0*/  @!UP0 USHF.L.U32 UR13, UR12, 0xb, URZ ;  /* 0x0000000b0c0d8899 */ /* 0x000fe4000800063f */
[----:B------:R-:W-:Y:S01]  /*05d0*/  @!UP0 USHF.L.U32 UR12, UR12, 0x1, URZ ;  /* 0x000000010c0c8899 */ /* 0x000fe2000800063f */
[----:B------:R-:W-:Y:S01]  /*05e0*/  IMAD.U32 R3, RZ, RZ, UR15 ;  /* 0x0000000fff037e24 */ /* 0x000fe2000f8e00ff */
[----:B0-----:R-:W-:Y:S01]  /*05f0*/  @!UP0 ULEA UR16, UR6, UR5, 0x18 ;  /* 0x0000000506108291 */ /* 0x001fe2000f8ec03f */
[----:B------:R-:W-:Y:S01]  /*0600*/  VOTEU.ALL UP0, P0 ;  /* 0x00000000003f7886 */ /* 0x000fe20000000000 */
[----:B------:R-:W-:Y:S01]  /*0610*/  PLOP3.LUT P0, PT, PT, PT, UP2, 0x80, 0x0 ;  /* 0x000000000000781c */ /* 0x000fe20003f0f028 */
[----:B------:R-:W-:Y:S01]  /*0620*/  UMOV UR5, URZ ;  /* 0x0000003f00057c82 */ /* 0x000fe20008000000 */
[----:B------:R-:W-:Y:S01]  /*0630*/  @UP2 UMOV UR6, URZ ;  /* 0x0000003f00062c82 */ /* 0x000fe20008000000 */
[----:B------:R-:W-:Y:S02]  /*0640*/  @!UP2 UIMAD.WIDE.U32 UR8, UR11, UR7, UR4 ;  /* 0x000000070b08a2a5 */ /* 0x000fe4000f8e0004 */
[----:B------:R-:W-:-:S04]  /*0650*/  @UP2 UIADD3 UR6, UR15, UR6, URZ ;  /* 0x000000060f062290 */ /* 0x000fc8000fffe03f */
[----:B------:R-:W-:Y:S01]  /*0660*/  MOV R5, UR9 ;  /* 0x0000000900057c02 */ /* 0x000fe20008000f00 */
[----:B------:R-:W0:Y:S02]  /*0670*/  FENCE.VIEW.ASYNC.S ;  /* 0x00000000000073c6 */ /* 0x000e240000000000 */
[----:B0-----:R0:W2:Y:S01]  /*0680*/  @!UP0 SYNCS.EXCH.64 URZ, [UR16+0x80], UR12 ;  /* 0x0000800c103f85b2 */ /* 0x0010a20008000100 */
[----:B------:R-:W-:Y:S01]  /*0690*/  @P2 MOV R6, UR6 ;  /* 0x0000000600062c02 */ /* 0x000fe20008000f00 */
[----:B------:R-:W-:Y:S02]  /*06a0*/  IMAD.U32 R3, RZ, RZ, UR9 ;  /* 0x00000009ff037e24 */ /* 0x000fe4000f8e00ff */
[----:B------:R-:W-:Y:S02]  /*06b0*/  @P0 IMAD.MOV.U32 R7, RZ, RZ, R2 ;  /* 0x000000ffff070224 */ /* 0x000fe400078e0002 */
[----:B------:R-:W-:Y:S02]  /*06c0*/  IMAD.U32 R2, RZ, RZ, UR8 ;  /* 0x00000008ff027e24 */ /* 0x000fe4000f8e00ff */
[----:B------:R-:W-:-:S02]  /*06d0*/  @!P4 IMAD.MOV.U32 R6, RZ, RZ, R5 ;  /* 0x000000ffff06c224 */ /* 0x000fc400078e0005 */
[----:B------:R-:W-:Y:S02]  /*06e0*/  @!P3 IMAD.MOV.U32 R7, RZ, RZ, R2 ;  /* 0x000000ffff07b224 */ /* 0x000fe400078e0002 */
[----:B------:R-:W-:Y:S01]  /*06f0*/  IMAD.U32 R4, RZ, RZ, UR8 ;  /* 0x00000008ff047e24 */ /* 0x000fe2000f8e00ff */
[----:B------:R0:W-:Y:S01]  /*0700*/  STL [R1+0x200], R6 ;  /* 0x0002000601007387 */ /* 0x0001e20000100800 */
[----:B------:R0:W2:Y:S03]  /*0710*/  @!UP1 SYNCS.EXCH.64 URZ, [UR16+0x88], UR12 ;  /* 0x0000880c103f95b2 */ /* 0x0000a60008000100 */
[----:B------:R0:W-:Y:S01]  /*0720*/  STL [R1+0x204], R7 ;  /* 0x0002040701007387 */ /* 0x0001e20000100800 */
[----:B------:R-:W-:Y:S01]  /*0730*/  NOP ;  /* 0x0000000000007918 */ /* 0x000fe20000000000 */
[----:B--234-:R-:W-:Y:S06]  /*0740*/  BAR.SYNC.DEFER_BLOCKING 0x0 ;  /* 0x0000000000007b1d */ /* 0x01cfec0000010000 */
[----:B------:R-:W-:Y:S05]  /*0750*/  @!P1 BRA `(.L_x_3) ;  /* 0x0000012000f09947 */ /* 0x000fea0003800000 */
[----:B------:R-:W-:-:S06]  /*0760*/  UISETP.GT.U32.AND UP0, UPT, UR18, 0x1, UPT ;  /* 0x000000011200788c */ /* 0x000fcc000bf04070 */
[----:B------:R-:W-:-:S13]  /*0770*/  PLOP3.LUT P0, PT, PT, PT, UP0, 0x80, 0x0 ;  /* 0x000000000000781c */ /* 0x000fda0003f0f008 */
[----:B0-----:R-:W-:Y:S05]  /*0780*/  @P0 EXIT ;  /* 0x000000000000094d */ /* 0x001fea0003800000 */
[----:B------:R-:W-:Y:S01]  /*0790*/  ULDC.64 UR8, c[0x0][0x650] ;  /* 0x0001940000087ab9 */ /* 0x000fe20000000a00 */
[----:B------:R-:W-:Y:S01]  /*07a0*/  UMOV UR41, 0xffffffff ;  /* 0xffffffff00297882 */ /* 0x000fe20000000000 */
[----:B------:R-:W-:Y:S01]  /*07b0*/  ISETP.GE.U32.AND P0, PT, R7, UR8, PT ;  /* 0x0000000807007c0c */ /* 0x000fe2000bf06070 */
[----:B------:R-:W-:Y:S01]  /*07c0*/  UMOV UR42, 0xffffffff ;  /* 0xffffffff002a7882 */ /* 0x000fe20000000000 */
[----:B------:R-:W-:Y:S01]  /*07d0*/  UMOV UR43, 0xffffffff ;  /* 0xffffffff002b7882 */ /* 0x000fe20000000000 */
[----:B------:R-:W-:Y:S02]  /*07e0*/  PRMT R0, RZ, 0x7610, R0 ;  /* 0x00007610ff007816 */ /* 0x000fe40000000000 */
[----:B------:R-:W-:-:S13]  /*07f0*/  ISETP.GE.U32.AND.EX P0, PT, R6, UR9, PT, P0 ;  /* 0x0000000906007c0c */ /* 0x000fda000bf06100 */
[----:B------:R-:W-:Y:S05]  /*0800*/  @P0 BRA `(.L_x_4) ;  /* 0x0000000400800947 */ /* 0x000fea0003800000 */
[----:B------:R-:W-:Y:S01]  /*0810*/  I2FP.F32.U32 R0, UR4 ;  /* 0x0000000400007c45 */ /* 0x000fe20008201000 */
[----:B------:R-:W-:Y:S01]  /*0820*/  ULDC.64 UR16, c[0x0][0x628] ;  /* 0x00018a0000107ab9 */ /* 0x000fe20000000a00 */
[----:B------:R-:W-:Y:S01]  /*0830*/  ULDC UR6, c[0x0][0x150] ;  /* 0x0000540000067ab9 */ /* 0x000fe20000000800 */
[----:B------:R-:W-:Y:S01]  /*0840*/  ISETP.NE.U32.AND P0, PT, RZ, UR16, PT ;  /* 0x00000010ff007c0c */ /* 0x000fe2000bf05070 */
[----:B------:R-:W-:Y:S01]  /*0850*/  ULDC UR15, c[0x0][0x630] ;  /* 0x00018c00000f7ab9 */ /* 0x000fe20000000800 */
[----:B------:R-:W-:Y:S01]  /*0860*/  FMUL R0, R0, UR6 ;  /* 0x0000000600007c20 */ /* 0x000fe20008400000 */
[----:B------:R-:W-:Y:S01]  /*0870*/  R2UR UR18, R7 ;  /* 0x00000000071272ca */ /* 0x000fe200000e0000 */
[----:B------:R-:W-:Y:S01]  /*0880*/  ULDC UR20, c[0x0][0x154] ;  /* 0x0000550000147ab9 */ /* 0x000fe20000000800 */
[----:B------:R-:W-:Y:S01]  /*0890*/  ISETP.NE.AND.EX P0, PT, RZ, UR17, PT, P0 ;  /* 0x00000011ff007c0c */ /* 0x000fe2000bf05300 */
[----:B------:R0:W1:Y:S01]  /*08a0*/  F2I.U32.TRUNC.NTZ R2, R0 ;  /* 0x0000000000027305 */ /* 0x000062000020f000 */
[----:B------:R-:W-:-:S02]  /*08b0*/  R2UR UR19, R6 ;  /* 0x00000000061372ca */ /* 0x000fc400000e0000 */
[----:B------:R-:W-:Y:S02]  /*08c0*/  R2UR UR8, R7 ;  /* 0x00000000070872ca */ /* 0x000fe400000e0000 */
[----:B------:R-:W-:-:S07]  /*08d0*/  R2UR UR9, R6 ;  /* 0x00000000060972ca */ /* 0x000fce00000e0000 */
[----:B0-----:R-:W-:Y:S08]  /*08e0*/  @!P0 BRA `(.L_x_5) ;  /* 0x0000000000308947 */ /* 0x001ff00003800000 */
[----:B------:R-:W-:Y:S01]  /*08f0*/  R2UR UR8, R7 ;  /* 0x00000000070872ca */ /* 0x000fe200000e0000 */
[----:B------:R-:W-:Y:S01]  /*0900*/  ULDC UR6, c[0x0][0x634] ;  /* 0x00018d0000067ab9 */ /* 0x000fe20000000800 */
[----:B------:R-:W-:-:S11]  /*0910*/  R2UR UR14, R6 ;  /* 0x00000000060e72ca */ /* 0x000fd600000e0000 */
[----:B------:R-:W-:-:S04]  /*0920*/  UIADD3 UR6, UP0, UR8, UR6, URZ ;  /* 0x0000000608067290 */ /* 0x000fc8000ff1e03f */
[----:B------:R-:W-:-:S04]  /*0930*/  UIADD3.X UR14, URZ, UR14, URZ, UP0, !UPT ;  /* 0x0000000e3f0e7290 */ /* 0x000fc800087fe43f */
[----:B------:R-:W-:-:S04]  /*0940*/  UIMAD.WIDE.U32 UR8, UR14, UR16, URZ ;  /* 0x000000100e0872a5 */ /* 0x000fc8000f8e003f */
[----:B------:R-:W-:Y:S02]  /*0950*/  UIMAD.WIDE.U32 UR10, UP0, UR6, UR17, UR8 ;  /* 0x00000011060a72a5 */ /* 0x000fe4000f800008 */
[----:B------:R-:W-:Y:S02]  /*0960*/  UIMAD.WIDE.U32 UR8, UR6, UR16, URZ ;  /* 0x00000010060872a5 */ /* 0x000fe4000f8e003f */
[----:B------:R-:W-:Y:S02]  /*0970*/  UIADD3.X UR13, URZ, URZ, URZ, UP0, !UPT ;  /* 0x0000003f3f0d7290 */ /* 0x000fe400087fe43f */
[----:B------:R-:W-:Y:S01]  /*0980*/  UIADD3 URZ, UP0, UR9, UR10, URZ ;  /* 0x0000000a093f7290 */ /* 0x000fe2000ff1e03f */
[----:B------:R-:W-:-:S03]  /*0990*/  UMOV UR12, UR11 ;  /* 0x0000000b000c7c82 */ /* 0x000fc60008000000 */
[----:B------:R-:W-:-:S12]  /*09a0*/  UIMAD.WIDE.U32.X UR8, UR14, UR17, UR12, UP0 ;  /* 0x000000110e0872a5 */ /* 0x000fd800080e040c */
.L_x_5:
[----:B------:R-:W-:Y:S01]  /*09b0*/  USHF.R.U64 UR43, UR8, UR15, UR9 ;  /* 0x0000000f082b7299 */ /* 0x000fe20008001209 */
[----:B------:R-:W-:Y:S01]  /*09c0*/  I2FP.F32.U32 R0, UR7 ;  /* 0x0000000700007c45 */ /* 0x000fe20008201000 */
[----:B------:R-:W-:Y:S01]  /*09d0*/  USHF.R.U32.HI UR5, URZ, UR15, UR9 ;  /* 0x0000000f3f057299 */ /* 0x000fe20008011609 */
[----:B-1----:R-:W-:Y:S01]  /*09e0*/  R2UR UR12, R2 ;  /* 0x00000000020c72ca */ /* 0x002fe200000e0000 */
[----:B------:R-:W-:Y:S02]  /*09f0*/  UIADD3 UR6, UP0, URZ, -UR43, URZ ;  /* 0x8000002b3f067290 */ /* 0x000fe4000ff1e03f */
[----:B------:R-:W-:Y:S01]  /*0a00*/  FMUL R0, R0, UR20 ;  /* 0x0000001400007c20 */ /* 0x000fe20008400000 */
[----:B------:R-:W-:Y:S01]  /*0a10*/  ULDC.64 UR8, c[0x0][0x620] ;  /* 0x0001880000087ab9 */ /* 0x000fe20000000a00 */
[----:B------:R-:W-:Y:S01]  /*0a20*/  UIADD3.X UR5, URZ, ~UR5, URZ, UP0, !UPT ;  /* 0x800000053f057290 */ /* 0x000fe200087fe43f */
[----:B------:R-:W-:Y:S01]  /*0a30*/  UMOV UR10, UR18 ;  /* 0x00000012000a7c82 */ /* 0x000fe20008000000 */
[----:B------:R-:W-:-:S02]  /*0a40*/  UMOV UR11, UR19 ;  /* 0x00000013000b7c82 */ /* 0x000fc40008000000 */
[----:B------:R-:W-:Y:S01]  /*0a50*/  UIMAD UR5, UR5, UR8, URZ ;  /* 0x00000008050572a4 */ /* 0x000fe2000f8e023f */
[----:B------:R-:W0:Y:S01]  /*0a60*/  F2I.U32.TRUNC.NTZ R0, R0 ;  /* 0x0000000000007305 */ /* 0x000e22000020f000 */
[----:B------:R-:W-:Y:S02]  /*0a70*/  UIMAD.WIDE.U32 UR10, UR6, UR8, UR10 ;  /* 0x00000008060a72a5 */ /* 0x000fe4000f8e000a */
[----:B------:R-:W-:Y:S01]  /*0a80*/  UIMAD UR6, UR6, UR9, UR5 ;  /* 0x00000009060672a4 */ /* 0x000fe2000f8e0205 */
[----:B------:R-:W-:Y:S01]  /*0a90*/  ULDC UR21, c[0x0][0x658] ;  /* 0x0001960000157ab9 */ /* 0x000fe20000000800 */
[----:B------:R-:W-:Y:S02]  /*0aa0*/  UMOV UR19, 0xffffffff ;  /* 0xffffffff00137882 */ /* 0x000fe40000000000 */
[----:B------:R-:W-:Y:S01]  /*0ab0*/  UIADD3 UR6, UR11, UR6, URZ ;  /* 0x000000060b067290 */ /* 0x000fe2000fffe03f */
[----:B------:R-:W-:Y:S01]  /*0ac0*/  ULDC UR15, c[0x0][0x618] ;  /* 0x00018600000f7ab9 */ /* 0x000fe20000000800 */
[----:B------:R-:W-:Y:S01]  /*0ad0*/  ULDC.64 UR8, c[0x0][0x640] ;  /* 0x0001900000087ab9 */ /* 0x000fe20000000a00 */
[----:B------:R-:W-:Y:S01]  /*0ae0*/  USHF.L.U32 UR11, UR19, UR21, URZ ;  /* 0x00000015130b7299 */ /* 0x000fe2000800063f */
[----:B------:R-:W-:Y:S01]  /*0af0*/  ISETP.NE.U32.AND P0, PT, RZ, UR8, PT ;  /* 0x00000008ff007c0c */ /* 0x000fe2000bf05070 */
[----:B------:R-:W-:-:S02]  /*0b00*/  USHF.R.U64 UR19, UR10, UR15, UR6 ;  /* 0x0000000f0a137299 */ /* 0x000fc40008001206 */
[----:B------:R-:W-:Y:S01]  /*0b10*/  USHF.R.U32.HI UR10, URZ, UR15, UR6 ;  /* 0x0000000f3f0a7299 */ /* 0x000fe20008011606 */
[----:B0-----:R-:W-:Y:S01]  /*0b20*/  R2UR UR14, R0 ;  /* 0x00000000000e72ca */ /* 0x001fe200000e0000 */
[----:B------:R-:W-:Y:S01]  /*0b30*/  ULDC UR17, c[0x0][0x608] ;  /* 0x0001820000117ab9 */ /* 0x000fe20000000800 */
[----:B------:R-:W-:Y:S01]  /*0b40*/  ISETP.NE.AND.EX P0, PT, RZ, UR9, PT, P0 ;  /* 0x00000009ff007c0c */ /* 0x000fe2000bf05300 */
[----:B------:R-:W-:Y:S02]  /*0b50*/  USHF.R.U64 UR23, UR19, UR17, UR10 ;  /* 0x0000001113177299 */ /* 0x000fe4000800120a */
[----:B------:R-:W-:Y:S01]  /*0b60*/  USHF.R.U32.HI UR10, URZ, UR17, UR10 ;  /* 0x000000113f0a7299 */ /* 0x000fe2000801160a */
[----:B------:R-:W-:Y:S01]  /*0b70*/  UMOV UR16, 0x1 ;  /* 0x0000000100107882 */ /* 0x000fe20000000000 */
[----:B------:R-:W-:Y:S02]  /*0b80*/  UIADD3 UR12, -UR12, URZ, URZ ;  /* 0x0000003f0c0c7290 */ /* 0x000fe4000fffe13f */
[----:B------:R-:W-:-:S02]  /*0b90*/  USHF.R.U64 UR24, UR23, UR21, UR10 ;  /* 0x0000001517187299 */ /* 0x000fc4000800120a */
[----:B------:R-:W-:Y:S01]  /*0ba0*/  USHF.L.U32 UR6, UR16, UR21, URZ ;  /* 0x0000001510067299 */ /* 0x000fe2000800063f */
[----:B------:R-:W-:Y:S01]  /*0bb0*/  ULDC UR13, c[0x0][0x144] ;  /* 0x00005100000d7ab9 */ /* 0x000fe20000000800 */
[----:B------:R-:W-:Y:S01]  /*0bc0*/  ULDC UR5, c[0x0][0x600] ;  /* 0x0001800000057ab9 */ /* 0x000fe20000000800 */
[----:B------:R-:W-:Y:S02]  /*0bd0*/  ULOP3.LUT UR16, URZ, UR11, URZ, 0x33, !UPT ;  /* 0x0000000b3f107292 */ /* 0x000fe4000f8e333f */
[----:B------:R-:W-:Y:S02]  /*0be0*/  USHF.R.U32.HI UR11, URZ, UR21, UR10 ;  /* 0x000000153f0b7299 */ /* 0x000fe4000801160a */
[----:B------:R-:W-:Y:S02]  /*0bf0*/  UIADD3 UR18, UR5, -0x1, URZ ;  /* 0xffffffff05127890 */ /* 0x000fe4000fffe03f */
[----:B------:R-:W-:Y:S02]  /*0c00*/  UIADD3 UR20, -UR14, URZ, URZ ;  /* 0x0000003f0e147290 */ /* 0x000fe4000fffe13f */
[----:B------:R-:W-:Y:S01]  /*0c10*/  UIMAD UR4, UR13, UR12, UR4 ;  /* 0x0000000c0d0472a4 */ /* 0x000fe2000f8e0204 */
[----:B------:R-:W-:Y:S01]  /*0c20*/  ULDC UR25, c[0x0][0x148] ;  /* 0x0000520000197ab9 */ /* 0x000fe20000000800 */
[----:B------:R-:W-:Y:S01]  /*0c30*/  ULDC UR21, c[0x0][0x648] ;  /* 0x0001920000157ab9 */ /* 0x000fe20000000800 */
[----:B------:R-:W-:Y:S01]  /*0c40*/  ULDC UR22, c[0x0][0x638] ;  /* 0x00018e0000167ab9 */ /* 0x000fe20000000800 */
[----:B------:R-:W-:Y:S01]  /*0c50*/  UMOV UR10, UR24 ;  /* 0x00000018000a7c82 */ /* 0x000fe20008000000 */
[----:B------:R-:W-:Y:S07]  /*0c60*/  @!P0 BRA `(.L_x_6) ;  /* 0x0000000000308947 */ /* 0x000fee0003800000 */
[----:B------:R-:W-:Y:S02]  /*0c70*/  ULDC UR14, c[0x0][0x64c] ;  /* 0x00019300000e7ab9 */ /* 0x000fe40000000800 */
        /* <DEDUP_REMOVED lines=8> */
[----:B------:R-:W-:-:S07]  /*0d00*/  UIMAD.WIDE.U32.X UR8, UR17, UR9, UR14, UP0 ;  /* 0x00000009110872a5 */ /* 0x000fce00080e040e */
[----:B------:R-:W-:Y:S01]  /*0d10*/  UMOV UR10, UR8 ;  /* 0x00000008000a7c82 */ /* 0x000fe20008000000 */
[----:B------:R-:W-:-:S05]  /*0d20*/  UMOV UR11, UR9 ;  /* 0x00000009000b7c82 */ /* 0x000fca0008000000 */
.L_x_6:
[----:B------:R-:W-:Y:S01]  /*0d30*/  UISETP.NE.AND UP0, UPT, UR46, URZ, UPT ;  /* 0x0000003f2e00728c */ /* 0x000fe2000bf05270 */
[----:B------:R-:W-:Y:S01]  /*0d40*/  IMAD.MOV.U32 R0, RZ, RZ, 0x1 ;  /* 0x00000001ff007424 */ /* 0x000fe200078e00ff */
[----:B------:R-:W-:Y:S02]  /*0d50*/  USHF.R.U64 UR8, UR10, UR21, UR11 ;  /* 0x000000150a087299 */ /* 0x000fe4000800120b */
[----:B------:R-:W-:Y:S02]  /*0d60*/  ULOP3.LUT UR16, UR23, UR16, URZ, 0xc0, !UPT ;  /* 0x0000001017107292 */ /* 0x000fe4000f8ec03f */
[----:B------:R-:W-:Y:S02]  /*0d70*/  ULOP3.LUT UR18, UR19, UR18, URZ, 0xc0, !UPT ;  /* 0x0000001213127292 */ /* 0x000fe4000f8ec03f */
[----:B------:R-:W-:-:S03]  /*0d80*/  UIMAD UR16, UR6, UR8, UR16 ;  /* 0x00000008061072a4 */ /* 0x000fc6000f8e0210 */
[----:B------:R-:W-:Y:S02]  /*0d90*/  @UP0 UIMAD UR4, UR25, UR20, UR7 ;  /* 0x00000014190402a4 */ /* 0x000fe4000f8e0207 */
[----:B------:R-:W-:-:S04]  /*0da0*/  UIADD3 UR7, -UR8, URZ, URZ ;  /* 0x0000003f08077290 */ /* 0x000fc8000fffe13f */
[----:B------:R-:W-:-:S03]  /*0db0*/  UIMAD UR6, UR7, UR22, UR24 ;  /* 0x00000016070672a4 */ /* 0x000fc6000f8e0218 */
[----:B------:R-:W-:Y:S01]  /*0dc0*/  ULDC UR7, c[0x0][0x610] ;  /* 0x0001840000077ab9 */ /* 0x000fe20000000800 */
[----:B------:R-:W-:Y:S02]  /*0dd0*/  UIMAD UR6, UR6, UR5, UR18 ;  /* 0x00000005060672a4 */ /* 0x000fe4000f8e0212 */
[----:B------:R-:W-:-:S04]  /*0de0*/  UIMAD UR4, UR16, UR7, UR4 ;  /* 0x00000007100472a4 */ /* 0x000fc8000f8e0204 */
[----:B------:R-:W-:Y:S02]  /*0df0*/  USEL UR42, UR6, UR4, !UP0 ;  /* 0x00000004062a7287 */ /* 0x000fe4000c000000 */
[----:B------:R-:W-:-:S12]  /*0e00*/  USEL UR41, UR4, UR6, !UP0 ;  /* 0x0000000604297287 */ /* 0x000fd8000c000000 */
.L_x_4:
[----:B------:R-:W-:-:S08]  /*0e10*/  NOP ;  /* 0x0000000000007918 */ /* 0x000fd00000000000 */
[----:B------:R-:W0:Y:S02]  /*0e20*/  USETMAXREG.TRY_ALLOC.CTAPOOL UP0, 0xf0 ;  /* 0x000000f0000079c8 */ /* 0x000e240008000600 */
[----:B0-----:R-:W-:-:S13]  /*0e30*/  PLOP3.LUT P0, PT, PT, PT, UP0, 0x80, 0x0 ;  /* 0x000000000000781c */ /* 0x001fda0003f0f008 */
[----:B------:R-:W-:Y:S05]  /*0e40*/  @!P0 BRA `(.L_x_4) ;  /* 0xfffffffc00f08947 */ /* 0x000fea000383ffff */
[----:B------:R-:W-:Y:S01]  /*0e50*/  ULDC.64 UR4, c[0x0][0x598] ;  /* 0x0001660000047ab9 */ /* 0x000fe20000000a00 */
[----:B------:R-:W-:Y:S01]  /*0e60*/  ULDC.64 UR36, c[0x0][0x208] ;  /* 0x0000820000247ab9 */ /* 0x000fe20000000a00 */
[----:B------:R-:W-:-:S04]  /*0e70*/  ISETP.NE.U32.AND P0, PT, RZ, UR4, PT ;  /* 0x00000004ff007c0c */ /* 0x000fc8000bf05070 */
[----:B------:R-:W-:-:S13]  /*0e80*/  ISETP.NE.AND.EX P0, PT, RZ, UR5, PT, P0 ;  /* 0x00000005ff007c0c */ /* 0x000fda000bf05300 */
[----:B------:R-:W-:Y:S05]  /*0e90*/  @!P0 BRA `(.L_x_7) ;  /* 0x00000000001c8947 */ /* 0x000fea0003800000 */
[----:B------:R-:W0:Y:S02]  /*0ea0*/  LDC.64 R2, c[0x0][0x598] ;  /* 0x00016600ff027b82 */ /* 0x000e240000000a00 */
[----:B0-----:R-:W2:Y:S02]  /*0eb0*/  LDG.E.64 R2, desc[UR36][R2.64] ;  /* 0x0000002402027981 */ /* 0x001ea4000c1e1b00 */
[----:B--2---:R-:W-:-:S04]  /*0ec0*/  ISETP.NE.U32.AND P0, PT, R2, RZ, PT ;  /* 0x000000ff0200720c */ /* 0x004fc80003f05070 */
[----:B------:R-:W-:-:S13]  /*0ed0*/  ISETP.NE.AND.EX P0, PT, R3, RZ, PT, P0 ;  /* 0x000000ff0300720c */ /* 0x000fda0003f05300 */
[----:B------:R-:W-:Y:S05]  /*0ee0*/  @!P0 BRA `(.L_x_7) ;  /* 0x0000000000088947 */ /* 0x000fea0003800000 */
[----:B------:R0:W5:Y:S01]  /*0ef0*/  LD.E R17, desc[UR36][R2.64] ;  /* 0x0000002402117980 */ /* 0x000162000c101900 */
[----:B------:R-:W-:Y:S05]  /*0f00*/  BRA `(.L_x_8) ;  /* 0x0000000000247947 */ /* 0x000fea0003800000 */
.L_x_7:
[----:B------:R-:W-:Y:S02]  /*0f10*/  ULDC.64 UR4, c[0x0][0x588] ;  /* 0x0001620000047ab9 */ /* 0x000fe40000000a00 */
[----:B------:R-:W-:-:S04]  /*0f20*/  ISETP.NE.U32.AND P0, PT, RZ, UR4, PT ;  /* 0x00000004ff007c0c */ /* 0x000fc8000bf05070 */
[----:B------:R-:W-:-:S13]  /*0f30*/  ISETP.NE.AND.EX P0, PT, RZ, UR5, PT, P0 ;  /* 0x00000005ff007c0c */ /* 0x000fda000bf05300 */
[----:B------:R-:W-:Y:S05]  /*0f40*/  @!P0 BRA `(.L_x_9) ;  /* 0x00000000000c8947 */ /* 0x000fea0003800000 */
[----:B------:R-:W0:Y:S02]  /*0f50*/  LDC.64 R2, c[0x0][0x588] ;  /* 0x00016200ff027b82 */ /* 0x000e240000000a00 */
[----:B0-----:R1:W5:Y:S01]  /*0f60*/  LDG.E R17, desc[UR36][R2.64] ;  /* 0x0000002402117981 */ /* 0x001362000c1e1900 */
[----:B------:R-:W-:Y:S05]  /*0f70*/  BRA `(.L_x_8) ;  /* 0x0000000000087947 */ /* 0x000fea0003800000 */
.L_x_9:
[----:B------:R-:W-:Y:S02]  /*0f80*/  ULDC UR4, c[0x0][0x580] ;  /* 0x0001600000047ab9 */ /* 0x000fe40000000800 */
[----:B------:R-:W-:-:S07]  /*0f90*/  MOV R17, UR4 ;  /* 0x0000000400117c02 */ /* 0x000fce0008000f00 */
.L_x_8:
[----:B------:R-:W-:Y:S02]  /*0fa0*/  ULDC.64 UR4, c[0x0][0x5a0] ;  /* 0x0001680000047ab9 */ /* 0x000fe40000000a00 */
[----:B------:R-:W-:-:S04]  /*0fb0*/  ISETP.NE.U32.AND P0, PT, RZ, UR4, PT ;  /* 0x00000004ff007c0c */ /* 0x000fc8000bf05070 */
[----:B------:R-:W-:-:S13]  /*0fc0*/  ISETP.NE.AND.EX P0, PT, RZ, UR5, PT, P0 ;  /* 0x00000005ff007c0c */ /* 0x000fda000bf05300 */
[----:B------:R-:W-:Y:S05]  /*0fd0*/  @!P0 BRA `(.L_x_10) ;  /* 0x00000000001c8947 */ /* 0x000fea0003800000 */
[----:B01----:R-:W0:Y:S02]  /*0fe0*/  LDC.64 R2, c[0x0][0x5a0] ;  /* 0x00016800ff027b82 */ /* 0x003e240000000a00 */
[----:B0-----:R-:W2:Y:S02]  /*0ff0*/  LDG.E.64 R2, desc[UR36][R2.64] ;  /* 0x0000002402027981 */ /* 0x001ea4000c1e1b00 */
[----:B--2---:R-:W-:-:S04]  /*1000*/  ISETP.NE.U32.AND P0, PT, R2, RZ, PT ;  /* 0x000000ff0200720c */ /* 0x004fc80003f05070 */
[----:B------:R-:W-:-:S13]  /*1010*/  ISETP.NE.AND.EX P0, PT, R3, RZ, PT, P0 ;  /* 0x000000ff0300720c */ /* 0x000fda0003f05300 */
[----:B------:R-:W-:Y:S05]  /*1020*/  @!P0 BRA `(.L_x_10) ;  /* 0x0000000000088947 */ /* 0x000fea0003800000 */
[----:B------:R0:W5:Y:S01]  /*1030*/  LD.E R18, desc[UR36][R2.64] ;  /* 0x0000002402127980 */ /* 0x000162000c101900 */
[----:B------:R-:W-:Y:S05]  /*1040*/  BRA `(.L_x_11) ;  /* 0x0000000000247947 */ /* 0x000fea0003800000 */
.L_x_10:
[----:B------:R-:W-:Y:S02]  /*1050*/  ULDC.64 UR4, c[0x0][0x590] ;  /* 0x0001640000047ab9 */ /* 0x000fe40000000a00 */
[----:B------:R-:W-:-:S04]  /*1060*/  ISETP.NE.U32.AND P0, PT, RZ, UR4, PT ;  /* 0x00000004ff007c0c */ /* 0x000fc8000bf05070 */
[----:B------:R-:W-:-:S13]  /*1070*/  ISETP.NE.AND.EX P0, PT, RZ, UR5, PT, P0 ;  /* 0x00000005ff007c0c */ /* 0x000fda000bf05300 */
[----:B------:R-:W-:Y:S05]  /*1080*/  @!P0 BRA `(.L_x_12) ;  /* 0x00000000000c8947 */ /* 0x000fea0003800000 */
[----:B------:R-:W2:Y:S02]  /*1090*/  LDC.64 R18, c[0x0][0x590] ;  /* 0x00016400ff127b82 */ /* 0x000ea40000000a00 */
[----:B--2---:R2:W5:Y:S01]  /*10a0*/  LDG.E R18, desc[UR36][R18.64] ;  /* 0x0000002412127981 */ /* 0x004562000c1e1900 */
[----:B------:R-:W-:Y:S05]  /*10b0*/  BRA `(.L_x_11) ;  /* 0x0000000000087947 */ /* 0x000fea0003800000 */
.L_x_12:
[----:B------:R-:W-:Y:S02]  /*10c0*/  ULDC UR4, c[0x0][0x584] ;  /* 0x0001610000047ab9 */ /* 0x000fe40000000800 */
[----:B------:R-:W-:-:S07]  /*10d0*/  IMAD.U32 R18, RZ, RZ, UR4 ;  /* 0x00000004ff127e24 */ /* 0x000fce000f8e00ff */
.L_x_11:
[----:B------:R-:W-:-:S13]  /*10e0*/  LOP3.LUT P0, RZ, R0, 0xff, RZ, 0xc0, !PT ;  /* 0x000000ff00ff7812 */ /* 0x000fda000780c0ff */
[----:B------:R-:W-:Y:S05]  /*10f0*/  @!P0 EXIT ;  /* 0x000000000000894d */ /* 0x000fea0003800000 */
[----:B------:R-:W-:Y:S01]  /*1100*/  ULDC UR4, c[0x0][0x28c] ;  /* 0x0000a30000047ab9 */ /* 0x000fe20000000800 */
[----:B------:R-:W-:Y:S01]  /*1110*/  UMOV UR38, URZ ;  /* 0x0000003f00267c82 */ /* 0x000fe20008000000 */
[----:B------:R-:W-:Y:S01]  /*1120*/  UIADD3 UR4, UR4, 0x3f, URZ ;  /* 0x0000003f04047890 */ /* 0x000fe2000fffe03f */
[----:B------:R-:W-:-:S03]  /*1130*/  UMOV UR39, URZ ;  /* 0x0000003f00277c82 */ /* 0x000fc60008000000 */
[----:B------:R-:W-:-:S04]  /*1140*/  USHF.R.S32.HI UR5, URZ, 0x1f, UR4 ;  /* 0x0000001f3f057899 */ /* 0x000fc80008011404 */
[----:B------:R-:W-:-:S04]  /*1150*/  ULEA.HI UR5, UR5, UR4, URZ, 0x6 ;  /* 0x0000000405057291 */ /* 0x000fc8000f8f303f */
[----:B------:R-:W-:-:S12]  /*1160*/  USHF.R.S32.HI UR44, URZ, 0x6, UR5 ;  /* 0x000000063f2c7899 */ /* 0x000fd80008011405 */
.L_x_546:
[----:B------:R-:W3:Y:S01]  /*1170*/  S2R R0, SR_TID.X ;  /* 0x0000000000007919 */ /* 0x000ee20000002100 */
[----:B----4-:R-:W4:Y:S01]  /*1180*/  S2UR UR7, SR_CgaCtaId ;  /* 0x00000000000779c3 */ /* 0x010f220000008800 */
[----:B------:R-:W-:Y:S02]  /*1190*/  UMOV UR6, 0x400 ;  /* 0x0000040000067882 */ /* 0x000fe40000000000 */
[----:B----4-:R-:W-:Y:S01]  /*11a0*/  ULEA UR6, UR7, UR6, 0x18 ;  /* 0x0000000607067291 */ /* 0x010fe2000f8ec03f */
[----:B---3--:R-:W-:-:S04]  /*11b0*/  LOP3.LUT R0, R0, 0x80, RZ, 0xc0, !PT ;  /* 0x0000008000007812 */ /* 0x008fc800078ec0ff */
[----:B------:R-:W-:-:S06]  /*11c0*/  SHF.R.U32.HI R0, RZ, 0x7, R0 ;  /* 0x00000007ff007819 */ /* 0x000fcc0000011600 */
[----:B------:R-:W3:Y:S02]  /*11d0*/  SHFL.IDX PT, R0, R0, RZ, 0x1f ;  /* 0x00001fff00007589 */ /* 0x000ee400000e0000 */
[----:B---3--:R-:W-:-:S13]  /*11e0*/  R2UR UR4, R0 ;  /* 0x00000000000472ca */ /* 0x008fda00000e0000 */
[----:B------:R-:W-:-:S04]  /*11f0*/  ULEA.HI UR5, UR4, UR4, URZ, 0x1 ;  /* 0x0000000404057291 */ /* 0x000fc8000f8f083f */
[----:B------:R-:W-:-:S04]  /*1200*/  ULOP3.LUT UR5, UR5, 0xffffe, URZ, 0xc0, !UPT ;  /* 0x000ffffe05057892 */ /* 0x000fc8000f8ec03f */
[----:B------:R-:W-:-:S03]  /*1210*/  UIADD3 UR5, UR4, -UR5, URZ ;  /* 0x8000000504057290 */ /* 0x000fc6000fffe03f */
[----:B------:R-:W-:Y:S01]  /*1220*/  ULDC UR4, c[0x0][0x28c] ;  /* 0x0000a30000047ab9 */ /* 0x000fe20000000800 */
[----:B------:R-:W-:Y:S01]  /*1230*/  ULEA UR5, UR5, UR6, 0xc ;  /* 0x0000000605057291 */ /* 0x000fe2000f8e603f */
[----:B------:R-:W-:-:S03]  /*1240*/  ISETP.LT.AND P0, PT, RZ, UR4, PT ;  /* 0x00000004ff007c0c */ /* 0x000fc6000bf01270 */
[----:B------:R-:W-:-:S04]  /*1250*/  UIADD3 UR5, UR5, 0x180, URZ ;  /* 0x0000018005057890 */ /* 0x000fc8000fffe03f */
[----:B------:R-:W-:-:S04]  /*1260*/  USHF.R.U32.HI UR5, URZ, 0x4, UR5 ;  /* 0x000000043f057899 */ /* 0x000fc80008011605 */
[----:B------:R-:W-:-:S04]  /*1270*/  ULOP3.LUT UR5, UR5, 0x3fff, URZ, 0xc0, !UPT ;  /* 0x00003fff05057892 */ /* 0x000fc8000f8ec03f */
[----:B------:R-:W-:Y:S01]  /*1280*/  ULOP3.LUT UR45, UR5, 0x10000, URZ, 0xfc, !UPT ;  /* 0x00010000052d7892 */ /* 0x000fe2000f8efc3f */
[----:B0-----:R-:W-:Y:S11]  /*1290*/  @P0 BRA `(.L_x_13) ;  /* 0x0000000000400947 */ /* 0x001ff60003800000 */
[----:B------:R-:W-:Y:S01]  /*12a0*/  MOV R0, 0x0 ;  /* 0x0000000000007802 */ /* 0x000fe20000000f00 */
[----:B------:R-:W-:Y:S01]  /*12b0*/  ULDC.64 UR4, c[0x4][0x68] ;  /* 0x01001a0000047ab9 */ /* 0x000fe20000000a00 */
[----:B------:R-:W-:Y:S01]  /*12c0*/  ULDC.64 UR6, c[0x4][0x8] ;  /* 0x0100020000067ab9 */ /* 0x000fe20000000a00 */
[----:B------:R-:W-:Y:S01]  /*12d0*/  IMAD.U32 R4, RZ, RZ, UR4 ;  /* 0x00000004ff047e24 */ /* 0x000fe2000f8e00ff */
[----:B01----:R0:W1:Y:S01]  /*12e0*/  LDC.64 R2, c[0x4][R0] ;  /* 0x0100000000027b82 */ /* 0x0030620000000a00 */
[----:B------:R-:W-:Y:S01]  /*12f0*/  IMAD.U32 R5, RZ, RZ, UR5 ;  /* 0x00000005ff057e24 */ /* 0x000fe2000f8e00ff */
[----:B------:R-:W-:Y:S01]  /*1300*/  ULDC.64 UR4, c[0x4][0x70] ;  /* 0x01001c0000047ab9 */ /* 0x000fe20000000a00 */
[----:B------:R-:W-:Y:S01]  /*1310*/  IMAD.U32 R10, RZ, RZ, UR6 ;  /* 0x00000006ff0a7e24 */ /* 0x000fe2000f8e00ff */
[----:B------:R-:W-:Y:S01]  /*1320*/  MOV R6, UR4 ;  /* 0x0000000400067c02 */ /* 0x000fe20008000f00 */
[----:B------:R-:W-:Y:S01]  /*1330*/  IMAD.U32 R7, RZ, RZ, UR5 ;  /* 0x00000005ff077e24 */ /* 0x000fe2000f8e00ff */
[----:B------:R-:W-:Y:S01]  /*1340*/  MOV R8, 0x1e1 ;  /* 0x000001e100087802 */ /* 0x000fe20000000f00 */
[----:B------:R-:W-:-:S02]  /*1350*/  IMAD.U32 R11, RZ, RZ, UR7 ;  /* 0x00000007ff0b7e24 */ /* 0x000fc4000f8e00ff */
[----:B------:R-:W-:Y:S02]  /*1360*/  IMAD.MOV.U32 R12, RZ, RZ, 0x1 ;  /* 0x00000001ff0c7424 */ /* 0x000fe400078e00ff */
[----:B0-----:R-:W-:-:S07]  /*1370*/  IMAD.MOV.U32 R13, RZ, RZ, RZ ;  /* 0x000000ffff0d7224 */ /* 0x001fce00078e00ff */
[----:B------:R-:W-:-:S07]  /*1380*/  LEPC R20, `(.L_x_13) ;  /* 0x000000001014794e */ /* 0x000fce0000000000 */
[----:B-12--5:R-:W-:Y:S05]  /*1390*/  CALL.ABS.NOINC R2 ;  /* 0x0000000002007343 */ /* 0x026fea0003c00000 */
.L_x_13:
[----:B------:R-:W-:-:S06]  /*13a0*/  ULOP3.LUT UR4, UR40, 0x1, URZ, 0xfc, !UPT ;  /* 0x0000000128047892 */ /* 0x000fcc000f8efc3f */
[----:B------:R-:W-:-:S05]  /*13b0*/  IMAD.U32 R0, RZ, RZ, UR4 ;  /* 0x00000004ff007e24 */ /* 0x000fca000f8e00ff */
[----:B------:R-:W-:-:S13]  /*13c0*/  ISETP.NE.AND P0, PT, R0, 0x3, PT ;  /* 0x000000030000780c */ /* 0x000fda0003f05270 */
[----:B------:R-:W-:Y:S05]  /*13d0*/  @!P0 BRA `(.L_x_14) ;  /* 0x0000000000048947 */ /* 0x000fea0003800000 */
[----:B------:R-:W-:Y:S01]  /*13e0*/  BPT.TRAP 0x1 ;  /* 0x000000040000795c */ /* 0x000fe20000300000 */
.L_x_14:
[----:B------:R-:W3:Y:S01]  /*13f0*/  S2UR UR5, SR_CgaCtaId ;  /* 0x00000000000579c3 */ /* 0x000ee20000008800 */
[----:B------:R-:W-:Y:S01]  /*1400*/  UMOV UR4, 0x400 ;  /* 0x0000040000047882 */ /* 0x000fe20000000000 */
[----:B01----:R-:W-:Y:S01]  /*1410*/  MOV R3, UR39 ;  /* 0x0000002700037c02 */ /* 0x003fe20008000f00 */
[----:B------:R-:W-:-:S05]  /*1420*/  IMAD.U32 R2, RZ, RZ, UR38 ;  /* 0x00000026ff027e24 */ /* 0x000fca000f8e00ff */
[----:B------:R-:W-:Y:S01]  /*1430*/  SHF.L.U32 R2, R2, 0x1f, RZ ;  /* 0x0000001f02027819 */ /* 0x000fe200000006ff */
[----:B---3--:R-:W-:-:S06]  /*1440*/  ULEA UR4, UR5, UR4, 0x18 ;  /* 0x0000000405047291 */ /* 0x008fcc000f8ec03f */
[----:B------:R-:W-:-:S04]  /*1450*/  IMAD.U32 R0, RZ, RZ, UR4 ;  /* 0x00000004ff007e24 */ /* 0x000fc8000f8e00ff */
[----:B------:R-:W-:-:S04]  /*1460*/  IMAD R3, R3, 0x8, R0 ;  /* 0x0000000803037824 */ /* 0x000fc800078e0200 */
[----:B------:R0:W1:Y:S01]  /*1470*/  SYNCS.PHASECHK.TRANS64.TRYWAIT P1, [R3+URZ], R2 ;  /* 0x00000002030075a7 */ /* 0x000062000802017f */
[----:B------:R-:W-:Y:S05]  /*1480*/  @!P0 BRA `(.L_x_15) ;  /* 0x0000000000048947 */ /* 0x000fea0003800000 */
[----:B------:R-:W-:Y:S01]  /*1490*/  BPT.TRAP 0x1 ;  /* 0x000000040000795c */ /* 0x000fe20000300000 */
.L_x_15:
[----:B-1----:R-:W-:Y:S05]  /*14a0*/  @P1 BRA `(.L_x_16) ;  /* 0x0000000000081947 */ /* 0x002fea0003800000 */
[----:B------:R-:W1:Y:S02]  /*14b0*/  SYNCS.PHASECHK.TRANS64.TRYWAIT P1, [R3+URZ], R2 ;  /* 0x00000002030075a7 */ /* 0x000e64000802017f */
[----:B-1----:R-:W-:Y:S05]  /*14c0*/  @!P1 BRA `(.L_x_17) ;  /* 0x0000012c00fc9947 */ /* 0x002fea0003800000 */
.L_x_16:
[----:B------:R-:W-:-:S04]  /*14d0*/  UISETP.LT.AND UP0, UPT, UR44, 0x1, UPT ;  /* 0x000000012c00788c */ /* 0x000fc8000bf01270 */
[----:B------:R-:W-:-:S06]  /*14e0*/  USEL UR4, UR44, 0x1, UP0 ;  /* 0x000000012c047887 */ /* 0x000fcc0008000000 */
[----:B01----:R-:W-:Y:S01]  /*14f0*/  MOV R3, UR4 ;  /* 0x0000000400037c02 */ /* 0x003fe20008000f00 */
[----:B------:R-:W-:Y:S05]  /*1500*/  WARPSYNC.ALL ;  /* 0x0000000000007948 */ /* 0x000fea0003800000 */
[----:B------:R-:W-:-:S04]  /*1510*/  IADD3 R3, -R3, UR44, RZ ;  /* 0x0000002c03037c10 */ /* 0x000fc8000fffe1ff */
[----:B------:R-:W-:Y:S02]  /*1520*/  ISETP.GE.AND P1, PT, R3, 0x1, PT ;  /* 0x000000010300780c */ /* 0x000fe40003f26270 */
[----:B------:R-:W-:Y:S01]  /*1530*/  R2UR UR4, R0 ;  /* 0x00000000000472ca */ /* 0x000fe200000e0000 */
[----:B------:R-:W-:Y:S01]  /*1540*/  ULEA UR9, UR39, UR45, 0xa ;  /* 0x0000002d27097291 */ /* 0x000fe2000f8e503f */
[----:B------:R-:W-:Y:S01]  /*1550*/  WARPGROUP.ARRIVE ;  /* 0x00000000000079c5 */ /* 0x000fe20000000000 */
[----:B------:R-:W-:Y:S01]  /*1560*/  UMOV UR5, 0x80000020 ;  /* 0x8000002000057882 */ /* 0x000fe20000000000 */
[----:B------:R-:W-:-:S09]  /*1570*/  UMOV UR7, 0x80000020 ;  /* 0x8000002000077882 */ /* 0x000fd20000000000 */
[----:B------:R-:W-:-:S04]  /*1580*/  UIADD3 UR4, UR4, 0x1c180, URZ ;  /* 0x0001c18004047890 */ /* 0x000fc8000fffe03f */
[----:B------:R-:W-:-:S04]  /*1590*/  USHF.R.U32.HI UR4, URZ, 0x4, UR4 ;  /* 0x000000043f047899 */ /* 0x000fc80008011604 */
[----:B------:R-:W-:-:S04]  /*15a0*/  ULOP3.LUT UR4, UR4, 0x3fff, URZ, 0xc0, !UPT ;  /* 0x00003fff04047892 */ /* 0x000fc8000f8ec03f */
[----:B------:R-:W-:-:S03]  /*15b0*/  ULOP3.LUT UR8, UR4, 0x10000, URZ, 0xfc, !UPT ;  /* 0x0001000004087892 */ /* 0x000fc6000f8efc3f */
[----:B------:R-:W-:Y:S01]  /*15c0*/  UMOV UR4, UR9 ;  /* 0x0000000900047c82 */ /* 0x000fe20008000000 */
[----:B------:R-:W-:-:S07]  /*15d0*/  ULEA UR10, UR39, UR8, 0xa ;  /* 0x00000008270a7291 */ /* 0x000fce000f8e503f */
[----:B------:R-:W-:Y:S02]  /*15e0*/  UMOV UR6, UR10 ;  /* 0x0000000a00067c82 */ /* 0x000fe40008000000 */
[----:B------:R-:W-:Y:S01]  /*15f0*/  IGMMA.64x256x32.S8.S8 R24, gdesc[UR4], RZ, !UPT, gsb0 ;  /* 0x06600000041879f1 */ /* 0x000fe2000c0410ff */
[----:B------:R-:W-:Y:S01]  /*1600*/  UIADD3 UR4, UR9, 0x200, URZ ;  /* 0x0000020009047890 */ /* 0x000fe2000fffe03f */
[----:B------:R-:W-:Y:S01]  /*1610*/  UMOV UR5, 0x80000020 ;  /* 0x8000002000057882 */ /* 0x000fe20000000000 */
[----:B------:R-:W-:Y:S02]  /*1620*/  WARPGROUP.DEPBAR.LE gsb0, 0x0 ;  /* 0x00008000000079c5 */ /* 0x000fe40000010000 */
[----:B------:R-:W-:Y:S01]  /*1630*/  STL.64 [R1], R24 ;  /* 0x0000001801007387 */ /* 0x000fe20000100a00 */
[----:B------:R-:W-:Y:S01]  /*1640*/  IMAD.MOV.U32 R235, RZ, RZ, R50 ;  /* 0x000000ffffeb7224 */ /* 0x000fe200078e0032 */
[----:B------:R-:W-:Y:S01]  /*1650*/  MOV R232, R53 ;  /* 0x0000003500e87202 */ /* 0x000fe20000000f00 */
[----:B------:R-:W-:Y:S01]  /*1660*/  IMAD.MOV.U32 R234, RZ, RZ, R51 ;  /* 0x000000ffffea7224 */ /* 0x000fe200078e0033 */
[----:B------:R-:W-:Y:S01]  /*1670*/  STL.64 [R1+0x8], R26 ;  /* 0x0000081a01007387 */ /* 0x000fe20000100a00 */
        /* <DEDUP_REMOVED lines=69> */
[----:B------:R0:W-:Y:S01]  /*1ad0*/  STL.64 [R1+0x60], R48 ;  /* 0x0000603001007387 */ /* 0x0001e20000100a00 */
[----:B------:R-:W-:-:S02]  /*1ae0*/  IMAD.MOV.U32 R183, RZ, RZ, R99 ;  /* 0x000000ffffb77224 */ /* 0x000fc400078e0063 */
[----:B------:R-:W-:Y:S02]  /*1af0*/  IMAD.MOV.U32 R184, RZ, RZ, R100 ;  /* 0x000000ffffb87224 */ /* 0x000fe400078e0064 */
[----:B------:R-:W-:Y:S02]  /*1b00*/  IMAD.MOV.U32 R186, RZ, RZ, R102 ;  /* 0x000000ffffba7224 */ /* 0x000fe400078e0066 */
[----:B------:R-:W-:Y:S02]  /*1b10*/  IMAD.MOV.U32 R187, RZ, RZ, R103 ;  /* 0x000000ffffbb7224 */ /* 0x000fe400078e0067 */
[----:B------:R-:W-:Y:S02]  /*1b20*/  IMAD.MOV.U32 R188, RZ, RZ, R104 ;  /* 0x000000ffffbc7224 */ /* 0x000fe400078e0068 */
[----:B------:R-:W-:Y:S02]  /*1b30*/  IMAD.MOV.U32 R190, RZ, RZ, R106 ;  /* 0x000000ffffbe7224 */ /* 0x000fe400078e006a */
        /* <DEDUP_REMOVED lines=23> */
[----:B--2---:R-:W-:Y:S02]  /*1cb0*/  IMAD.MOV.U32 R19, RZ, RZ, R138 ;  /* 0x000000ffff137224 */ /* 0x004fe400078e008a */
        /* <DEDUP_REMOVED lines=10> */
[----:B0-----:R-:W-:-:S06]  /*1d60*/  WARPGROUP.ARRIVE ;  /* 0x00000000000079c5 */ /* 0x001fcc0000000000 */
[----:B------:R-:W-:Y:S03]  /*1d70*/  IGMMA.64x256x32.S8.S8 R24, gdesc[UR4], RZ, !UPT, gsb0 ;  /* 0x06600000041879f1 */ /* 0x000fe6000c0410ff */
[----:B------:R-:W-:Y:S02]  /*1d80*/  WARPGROUP.DEPBAR.LE gsb0, 0x0 ;  /* 0x00008000000079c5 */ /* 0x000fe40000010000 */
[----:B------:R-:W-:Y:S04]  /*1d90*/  STL.64 [R1+0x2b0], R150 ;  /* 0x0002b09601007387 */ /* 0x000fe80000100a00 */
        /* <DEDUP_REMOVED lines=20> */
[----:B------:R0:W-:Y:S04]  /*1ee0*/  STL.64 [R1+0x208], R108 ;  /* 0x0002086c01007387 */ /* 0x0001e80000100a00 */
[----:B0-----:R-:W2:Y:S04]  /*1ef0*/  LDL.LU R108, [R1] ;  /* 0x00000000016c7983 */ /* 0x001ea80000300800 */
[----:B------:R-:W2:Y:S04]  /*1f00*/  LDL.LU R109, [R1+0x4] ;  /* 0x00000400016d7983 */ /* 0x000ea80000300800 */
        /* <DEDUP_REMOVED lines=23> */
[----:B------:R-:W2:Y:S01]  /*2080*/  LDL.LU R133, [R1+0x64] ;  /* 0x0000640001857983 */ /* 0x000ea20000300800 */
        /* <DEDUP_REMOVED lines=17> */
[----:B------:R-:W-:Y:S01]  /*21a0*/  UIADD3 UR4, UR9, 0x2, URZ ;  /* 0x0000000209047890 */ /* 0x000fe2000fffe03f */
[----:B------:R-:W-:Y:S01]  /*21b0*/  IMAD.MOV.U32 R146, RZ, RZ, R223 ;  /* 0x000000ffff927224 */ /* 0x000fe200078e00df */
[----:B------:R-:W-:Y:S01]  /*21c0*/  UIADD3 UR6, UR10, 0x2, URZ ;  /* 0x000000020a067890 */ /* 0x000fe2000fffe03f */
[----:B------:R-:W-:Y:S01]  /*21d0*/  IMAD.MOV.U32 R148, RZ, RZ, R221 ;  /* 0x000000ffff947224 */ /* 0x000fe200078e00dd */
[----:B------:R-:W-:Y:S01]  /*21e0*/  MOV R221, R20 ;  /* 0x0000001400dd7202 */ /* 0x000fe20000000f00 */
[----:B------:R-:W-:Y:S01]  /*21f0*/  IMAD.MOV.U32 R149, RZ, RZ, R220 ;  /* 0x000000ffff957224 */ /* 0x000fe200078e00dc */
[----:B------:R-:W-:Y:S01]  /*2200*/  UMOV UR5, 0x80000020 ;  /* 0x8000002000057882 */ /* 0x000fe20000000000 */
[----:B------:R-:W-:Y:S01]  /*2210*/  IMAD.MOV.U32 R150, RZ, RZ, R219 ;  /* 0x000000ffff967224 */ /* 0x000fe200078e00db */
[----:B------:R-:W-:Y:S01]  /*2220*/  UMOV UR7, 0x80000020 ;  /* 0x8000002000077882 */ /* 0x000fe20000000000 */
        /* <DEDUP_REMOVED lines=13> */
[----:B------:R-:W-:-:S06]  /*2300*/  IMAD.MOV.U32 R235, RZ, RZ, R2 ;  /* 0x000000ffffeb7224 */ /* 0x000fcc00078e0002 */
[----:B--2---:R-:W-:-:S06]  /*2310*/  WARPGROUP.ARRIVE ;  /* 0x00000000000079c5 */ /* 0x004fcc0000000000 */
[----:B------:R-:W-:Y:S03]  /*2320*/  IGMMA.64x256x32.S8.S8 R108, gdesc[UR4], R108, gsb0 ;  /* 0x06600000046c79f1 */ /* 0x000fe6000804106c */
[----:B------:R-:W-:Y:S02]  /*2330*/  WARPGROUP.DEPBAR.LE gsb0, 0x0 ;  /* 0x00008000000079c5 */ /* 0x000fe40000010000 */
[----:B------:R-:W-:Y:S04]  /*2340*/  STL.64 [R1], R108 ;  /* 0x0000006c01007387 */ /* 0x000fe80000100a00 */
        /* <DEDUP_REMOVED lines=63> */
[----:B0-----:R-:W2:Y:S04]  /*2740*/  LDL.LU.64 R150, [R1+0x2b0] ;  /* 0x0002b00001967983 */ /* 0x001ea80000300a00 */
[----:B------:R-:W2:Y:S04]  /*2750*/  LDL.LU.64 R148, [R1+0x2a8] ;  /* 0x0002a80001947983 */ /* 0x000ea80000300a00 */
        /* <DEDUP_REMOVED lines=19> */
[----:B------:R-:W2:Y:S01]  /*2890*/  LDL.LU.64 R108, [R1+0x208] ;  /* 0x00020800016c7983 */ /* 0x000ea20000300a00 */
[----:B------:R-:W-:Y:S01]  /*28a0*/  UIADD3 UR4, UR9, 0x202, URZ ;  /* 0x0000020209047890 */ /* 0x000fe2000fffe03f */
[----:B------:R-:W-:Y:S01]  /*28b0*/  UMOV UR5, 0x80000020 ;  /* 0x8000002000057882 */ /* 0x000fe20000000000 */
[----:B--2---:R-:W-:-:S07]  /*28c0*/  WARPGROUP.ARRIVE ;  /* 0x00000000000079c5 */ /* 0x004fce0000000000 */
[----:B------:R-:W-:Y:S03]  /*28d0*/  IGMMA.64x256x32.S8.S8 R24, gdesc[UR4], R24, gsb0 ;  /* 0x06600000041879f1 */ /* 0x000fe60008041018 */
[----:B------:R-:W-:Y:S02]  /*28e0*/  WARPGROUP.DEPBAR.LE gsb0, 0x0 ;  /* 0x00008000000079c5 */ /* 0x000fe40000010000 */
[----:B-1----:R-:W-:Y:S05]  /*28f0*/  @!P1 BRA `(.L_x_18) ;  /* 0x0000002000889947 */ /* 0x002fea0003800000 */
[----:B------:R-:W-:Y:S02]  /*2900*/  UIADD3 UR4, UR39, 0x1, URZ ;  /* 0x0000000127047890 */ /* 0x000fe4000fffe03f */
[----:B------:R-:W-:Y:S02]  /*2910*/  UMOV UR10, UR39 ;  /* 0x00000027000a7c82 */ /* 0x000fe40008000000 */
[----:B------:R-:W-:-:S04]  /*2920*/  UISETP.NE.AND UP0, UPT, UR4, 0x7, UPT ;  /* 0x000000070400788c */ /* 0x000fc8000bf05270 */
[----:B------:R-:W-:Y:S02]  /*2930*/  USEL UR5, URZ, 0x1, UP0 ;  /* 0x000000013f057887 */ /* 0x000fe40008000000 */
[----:B------:R-:W-:Y:S02]  /*2940*/  USEL UR9, UR4, URZ, UP0 ;  /* 0x0000003f04097287 */ /* 0x000fe40008000000 */
[----:B------:R-:W-:-:S06]  /*2950*/  ULOP3.LUT UR5, UR38, UR5, URZ, 0x3c, !UPT ;  /* 0x0000000526057292 */ /* 0x000fcc000f8e3c3f */
[----:B------:R-:W-:-:S07]  /*2960*/  IMAD.U32 R2, RZ, RZ, UR5 ;  /* 0x00000005ff027e24 */ /* 0x000fce000f8e00ff */
.L_x_25:
[----:B0-----:R-:W-:Y:S05]  /*2970*/  @!P0 BRA `(.L_x_19) ;  /* 0x0000000000048947 */ /* 0x001fea0003800000 */
[----:B------:R-:W-:Y:S01]  /*2980*/  BPT.TRAP 0x1 ;  /* 0x000000040000795c */ /* 0x000fe20000300000 */
.L_x_19:
[----:B------:R-:W0:Y:S01]  /*2990*/  S2UR UR5, SR_CgaCtaId ;  /* 0x00000000000579c3 */ /* 0x000e220000008800 */
[----:B------:R-:W-:Y:S01]  /*29a0*/  UMOV UR4, 0x400 ;  /* 0x0000040000047882 */ /* 0x000fe20000000000 */
[----:B------:R-:W-:Y:S02]  /*29b0*/  MOV R4, UR9 ;  /* 0x0000000900047c02 */ /* 0x000fe40008000f00 */
[----:B------:R-:W-:Y:S01]  /*29c0*/  SHF.L.U32 R5, R2, 0x1f, RZ ;  /* 0x0000001f02057819 */ /* 0x000fe200000006ff */
[----:B0-----:R-:W-:-:S06]  /*29d0*/  ULEA UR4, UR5, UR4, 0x18 ;  /* 0x0000000405047291 */ /* 0x001fcc000f8ec03f */
[----:B------:R-:W-:-:S04]  /*29e0*/  IMAD.U32 R0, RZ, RZ, UR4 ;  /* 0x00000004ff007e24 */ /* 0x000fc8000f8e00ff */
[----:B------:R-:W-:-:S04]  /*29f0*/  IMAD R4, R4, 0x8, R0 ;  /* 0x0000000804047824 */ /* 0x000fc800078e0200 */
[----:B------:R0:W1:Y:S01]  /*2a00*/  SYNCS.PHASECHK.TRANS64.TRYWAIT P1, [R4+URZ], R5 ;  /* 0x00000005040075a7 */ /* 0x000062000802017f */
[----:B------:R-:W-:Y:S05]  /*2a10*/  @!P0 BRA `(.L_x_20) ;  /* 0x0000000000048947 */ /* 0x000fea0003800000 */
[----:B------:R-:W-:Y:S01]  /*2a20*/  BPT.TRAP 0x1 ;  /* 0x000000040000795c */ /* 0x000fe20000300000 */
.L_x_20:
[----:B-1----:R-:W-:Y:S05]  /*2a30*/  @P1 BRA `(.L_x_21) ;  /* 0x0000000000081947 */ /* 0x002fea0003800000 */
[----:B------:R-:W1:Y:S02]  /*2a40*/  SYNCS.PHASECHK.TRANS64.TRYWAIT P1, [R4+URZ], R5 ;  /* 0x00000005040075a7 */ /* 0x000e64000802017f */
[----:B-1----:R-:W-:Y:S05]  /*2a50*/  @!P1 BRA `(.L_x_22) ;  /* 0x0000011800ac9947 */ /* 0x002fea0003800000 */
.L_x_21:
        /* <DEDUP_REMOVED lines=64> */
[----:B--2---:R-:W2:Y:S04]  /*2e60*/  LDL.LU.64 R24, [R1] ;  /* 0x0000000001187983 */ /* 0x004ea80000300a00 */
        /* <DEDUP_REMOVED lines=63> */
[----:B------:R-:W-:-:S02]  /*3260*/  ULEA UR11, UR9, UR45, 0xa ;  /* 0x0000002d090b7291 */ /* 0x000fc4000f8e503f */
[----:B------:R-:W-:Y:S01]  /*3270*/  ULEA UR12, UR9, UR8, 0xa ;  /* 0x00000008090c7291 */ /* 0x000fe2000f8e503f */
[----:B------:R-:W-:Y:S01]  /*3280*/  UMOV UR5, 0x80000020 ;  /* 0x8000002000057882 */ /* 0x000fe20000000000 */
[----:B------:R-:W-:-:S03]  /*3290*/  UMOV UR7, 0x80000020 ;  /* 0x8000002000077882 */ /* 0x000fc60000000000 */
[----:B------:R-:W-:Y:S02]  /*32a0*/  UMOV UR4, UR11 ;  /* 0x0000000b00047c82 */ /* 0x000fe40008000000 */
[----:B------:R-:W-:Y:S01]  /*32b0*/  UMOV UR6, UR12 ;  /* 0x0000000c00067c82 */ /* 0x000fe20008000000 */
[----:B--2---:R-:W-:-:S06]  /*32c0*/  WARPGROUP.ARRIVE ;  /* 0x00000000000079c5 */ /* 0x004fcc0000000000 */
[----:B------:R-:W-:Y:S03]  /*32d0*/  IGMMA.64x256x32.S8.S8 R24, gdesc[UR4], R24, gsb0 ;  /* 0x06600000041879f1 */ /* 0x000fe60008041018 */
[----:B------:R-:W-:Y:S02]  /*32e0*/  WARPGROUP.DEPBAR.LE gsb0, 0x0 ;  /* 0x00008000000079c5 */ /* 0x000fe40000010000 */
[----:B------:R-:W-:Y:S01]  /*32f0*/  STL.64 [R1], R24 ;  /* 0x0000001801007387 */ /* 0x000fe20000100a00 */
[----:B01----:R-:W-:Y:S01]  /*3300*/  IMAD.MOV.U32 R5, RZ, RZ, R150 ;  /* 0x000000ffff057224 */ /* 0x003fe200078e0096 */
        /* <DEDUP_REMOVED lines=50> */
[----:B------:R0:W-:Y:S01]  /*3630*/  STL [R1+0x68], R50 ;  /* 0x0000683201007387 */ /* 0x0001e20000100800 */
[----:B------:R-:W-:Y:S01]  /*3640*/  IMAD.MOV.U32 R201, RZ, RZ, R117 ;  /* 0x000000ffffc97224 */ /* 0x000fe200078e0075 */
[----:B------:R-:W-:Y:S01]  /*3650*/  MOV R180, R96 ;  /* 0x0000006000b47202 */ /* 0x000fe20000000f00 */
[----:B------:R-:W-:Y:S01]  /*3660*/  IMAD.MOV.U32 R198, RZ, RZ, R114 ;  /* 0x000000ffffc67224 */ /* 0x000fe200078e0072 */
[----:B------:R-:W2:Y:S01]  /*3670*/  LDL.LU.64 R150, [R1+0x4b0] ;  /* 0x0004b00001967983 */ /* 0x000ea20000300a00 */
        /* <DEDUP_REMOVED lines=44> */
[----:B------:R-:W-:-:S02]  /*3940*/  IMAD.MOV.U32 R169, RZ, RZ, R85 ;  /* 0x000000ffffa97224 */ /* 0x000fc400078e0055 */
[----:B------:R-:W-:Y:S01]  /*3950*/  IMAD.MOV.U32 R166, RZ, RZ, R82 ;  /* 0x000000ffffa67224 */ /* 0x000fe200078e0052 */
[----:B------:R-:W2:Y:S01]  /*3960*/  LDL.LU.64 R126, [R1+0x450] ;  /* 0x00045000017e7983 */ /* 0x000ea20000300a00 */
[----:B------:R-:W-:Y:S02]  /*3970*/  IMAD.MOV.U32 R167, RZ, RZ, R83 ;  /* 0x000000ffffa77224 */ /* 0x000fe400078e0053 */
[----:B------:R-:W-:Y:S01]  /*3980*/  IMAD.MOV.U32 R165, RZ, RZ, R81 ;  /* 0x000000ffffa57224 */ /* 0x000fe200078e0051 */
[----:B------:R-:W2:Y:S01]  /*3990*/  LDL.LU.64 R124, [R1+0x448] ;  /* 0x00044800017c7983 */ /* 0x000ea20000300a00 */
[----:B------:R-:W-:Y:S02]  /*39a0*/  IMAD.MOV.U32 R162, RZ, RZ, R78 ;  /* 0x000000ffffa27224 */ /* 0x000fe400078e004e */
        /* <DEDUP_REMOVED lines=140> */
[----:B------:R-:W-:-:S02]  /*4270*/  IMAD.MOV.U32 R145, RZ, RZ, R225 ;  /* 0x000000ffff917224 */ /* 0x000fc400078e00e1 */
[----:B------:R-:W-:Y:S02]  /*4280*/  IMAD.MOV.U32 R146, RZ, RZ, R224 ;  /* 0x000000ffff927224 */ /* 0x000fe400078e00e0 */
[----:B------:R-:W-:Y:S01]  /*4290*/  IMAD.MOV.U32 R148, RZ, RZ, R222 ;  /* 0x000000ffff947224 */ /* 0x000fe200078e00de */
[----:B------:R-:W-:Y:S01]  /*42a0*/  MOV R222, R20 ;  /* 0x0000001400de7202 */ /* 0x000fe20000000f00 */
        /* <DEDUP_REMOVED lines=14> */
[----:B------:R-:W-:Y:S01]  /*4390*/  IMAD.MOV.U32 R235, RZ, RZ, R4 ;  /* 0x000000ffffeb7224 */ /* 0x000fe200078e0004 */
[----:B------:R-:W-:Y:S02]  /*43a0*/  UIADD3 UR4, UR11, 0x2, URZ ;  /* 0x000000020b047890 */ /* 0x000fe4000fffe03f */
[----:B------:R-:W-:Y:S01]  /*43b0*/  UIADD3 UR6, UR12, 0x2, URZ ;  /* 0x000000020c067890 */ /* 0x000fe2000fffe03f */
[----:B------:R-:W-:Y:S01]  /*43c0*/  UMOV UR5, 0x80000020 ;  /* 0x8000002000057882 */ /* 0x000fe20000000000 */
[----:B------:R-:W-:Y:S01]  /*43d0*/  UMOV UR7, 0x80000020 ;  /* 0x8000002000077882 */ /* 0x000fe20000000000 */
        /* <DEDUP_REMOVED lines=95> */
[----:B------:R-:W-:Y:S01]  /*49d0*/  BPT.TRAP 0x1 ;  /* 0x000000040000795c */ /* 0x000fe20000300000 */
.L_x_23:
[----:B------:R-:W-:Y:S01]  /*49e0*/  UISETP.GT.U32.AND UP0, UPT, UR40, 0x1, UPT ;  /* 0x000000012800788c */ /* 0x000fe2000bf04070 */
[----:B------:R-:W-:-:S04]  /*49f0*/  IMAD.U32 R4, RZ, RZ, UR10 ;  /* 0x0000000aff047e24 */ /* 0x000fc8000f8e00ff */
[----:B------:R-:W-:Y:S01]  /*4a00*/  IMAD R4, R4, 0x8, R0 ;  /* 0x0000000804047824 */ /* 0x000fe200078e0200 */
[----:B------:R-:W-:-:S04]  /*4a10*/  PLOP3.LUT P1, PT, PT, PT, UP0, 0x80, 0x0 ;  /* 0x000000000000781c */ /* 0x000fc80003f2f008 */
[----:B------:R-:W-:-:S04]  /*4a20*/  IADD3 R4, R4, 0x38, RZ ;  /* 0x0000003804047810 */ /* 0x000fc80007ffe0ff */
[----:B------:R-:W-:-:S04]  /*4a30*/  PRMT R4, RZ, 0x654, R4 ;  /* 0x00000654ff047816 */ /* 0x000fc80000000004 */
[----:B------:R0:W-:Y:S01]  /*4a40*/  SYNCS.ARRIVE.TRANS64.RED.A1T0 RZ, [R4+URZ], RZ ;  /* 0x000000ff04ff79a7 */ /* 0x0001e2000810043f */
[----:B------:R-:W-:Y:S05]  /*4a50*/  @P1 BRA `(.L_x_24) ;  /* 0x0000000000041947 */ /* 0x000fea0003800000 */
[----:B------:R-:W-:Y:S01]  /*4a60*/  BPT.TRAP 0x1 ;  /* 0x000000040000795c */ /* 0x000fe20000300000 */
.L_x_24:
[----:B------:R-:W-:Y:S01]  /*4a70*/  UIADD3 UR9, UR9, 0x1, URZ ;  /* 0x0000000109097890 */ /* 0x000fe2000fffe03f */
[C---:B------:R-:W-:Y:S01]  /*4a80*/  ISETP.GT.AND P1, PT, R3.reuse, 0x1, PT ;  /* 0x000000010300780c */ /* 0x040fe20003f24270 */
[----:B------:R-:W-:Y:S01]  /*4a90*/  UIADD3 UR10, UR10, 0x1, URZ ;  /* 0x000000010a0a7890 */ /* 0x000fe2000fffe03f */
[----:B------:R-:W-:Y:S01]  /*4aa0*/  VIADD R3, R3, 0xffffffff ;  /* 0xffffffff03037836 */ /* 0x000fe20000000000 */
[----:B------:R-:W-:Y:S02]  /*4ab0*/  UISETP.NE.AND UP0, UPT, UR9, 0x7, UPT ;  /* 0x000000070900788c */ /* 0x000fe4000bf05270 */
[----:B------:R-:W-:Y:S02]  /*4ac0*/  UISETP.NE.AND UP1, UPT, UR10, 0x7, UPT ;  /* 0x000000070a00788c */ /* 0x000fe4000bf25270 */
[----:B------:R-:W-:Y:S02]  /*4ad0*/  USEL UR4, URZ, 0x1, UP0 ;  /* 0x000000013f047887 */ /* 0x000fe40008000000 */
[----:B------:R-:W-:-:S02]  /*4ae0*/  USEL UR9, UR9, URZ, UP0 ;  /* 0x0000003f09097287 */ /* 0x000fc40008000000 */
[----:B------:R-:W-:Y:S02]  /*4af0*/  USEL UR10, UR10, URZ, UP1 ;  /* 0x0000003f0a0a7287 */ /* 0x000fe40008800000 */
[----:B------:R-:W-:Y:S01]  /*4b00*/  LOP3.LUT R2, R2, UR4, RZ, 0x3c, !PT ;  /* 0x0000000402027c12 */ /* 0x000fe2000f8e3cff */
[----:B------:R-:W-:Y:S09]  /*4b10*/  @P1 BRA `(.L_x_25) ;  /* 0xffffffdc00941947 */ /* 0x000ff2000383ffff */
.L_x_18:
[----:B------:R-:W1:Y:S02]  /*4b20*/  LDC R2, c[0x0][0x28c] ;  /* 0x0000a300ff027b82 */ /* 0x000e640000000800 */
[----:B-1----:R-:W-:-:S13]  /*4b30*/  ISETP.GE.AND P1, PT, R2, 0x1, PT ;  /* 0x000000010200780c */ /* 0x002fda0003f26270 */
[----:B------:R-:W-:Y:S05]  /*4b40*/  @!P1 BRA `(.L_x_26) ;  /* 0x00000000004c9947 */ /* 0x000fea0003800000 */
[----:B------:R-:W-:Y:S05]  /*4b50*/  @!P0 BRA `(.L_x_27) ;  /* 0x0000000000048947 */ /* 0x000fea0003800000 */
[----:B------:R-:W-:Y:S01]  /*4b60*/  BPT.TRAP 0x1 ;  /* 0x000000040000795c */ /* 0x000fe20000300000 */
.L_x_27:
[----:B------:R-:W-:-:S04]  /*4b70*/  UISETP.LT.AND UP0, UPT, UR44, 0x1, UPT ;  /* 0x000000012c00788c */ /* 0x000fc8000bf01270 */
[----:B------:R-:W-:Y:S02]  /*4b80*/  USEL UR6, UR44, 0x1, UP0 ;  /* 0x000000012c067887 */ /* 0x000fe40008000000 */
[----:B------:R-:W-:Y:S02]  /*4b90*/  UISETP.GT.U32.AND UP0, UPT, UR40, 0x1, UPT ;  /* 0x000000012800788c */ /* 0x000fe4000bf04070 */
[----:B------:R-:W-:-:S04]  /*4ba0*/  UIADD3 UR6, UR39, UR44, -UR6 ;  /* 0x0000002c27067290 */ /* 0x000fc8000fffe806 */
[----:B------:R-:W-:Y:S01]  /*4bb0*/  UIMAD.WIDE.U32 UR4, UR6, 0x24924925, URZ ;  /* 0x24924925060478a5 */ /* 0x000fe2000f8e003f */
[----:B------:R-:W-:-:S03]  /*4bc0*/  PLOP3.LUT P0, PT, PT, PT, UP0, 0x80, 0x0 ;  /* 0x000000000000781c */ /* 0x000fc60003f0f008 */
[----:B------:R-:W-:-:S04]  /*4bd0*/  UIADD3 UR4, UR6, -UR5, URZ ;  /* 0x8000000506047290 */ /* 0x000fc8000fffe03f */
[----:B------:R-:W-:-:S04]  /*4be0*/  ULEA.HI UR4, UR4, UR5, URZ, 0x1f ;  /* 0x0000000504047291 */ /* 0x000fc8000f8ff83f */
[----:B------:R-:W-:-:S04]  /*4bf0*/  USHF.R.U32.HI UR4, URZ, 0x2, UR4 ;  /* 0x000000023f047899 */ /* 0x000fc80008011604 */
[----:B------:R-:W-:-:S06]  /*4c00*/  UIMAD UR4, UR4, -0x7, UR6 ;  /* 0xfffffff9040478a4 */ /* 0x000fcc000f8e0206 */
[----:B------:R-:W-:-:S04]  /*4c10*/  IMAD.U32 R2, RZ, RZ, UR4 ;  /* 0x00000004ff027e24 */ /* 0x000fc8000f8e00ff */
[----:B------:R-:W-:-:S05]  /*4c20*/  IMAD R0, R2, 0x8, R0 ;  /* 0x0000000802007824 */ /* 0x000fca00078e0200 */
[----:B------:R-:W-:-:S04]  /*4c30*/  IADD3 R0, R0, 0x38, RZ ;  /* 0x0000003800007810 */ /* 0x000fc80007ffe0ff */
[----:B------:R-:W-:-:S04]  /*4c40*/  PRMT R0, RZ, 0x654, R0 ;  /* 0x00000654ff007816 */ /* 0x000fc80000000000 */
[----:B------:R1:W-:Y:S01]  /*4c50*/  SYNCS.ARRIVE.TRANS64.RED.A1T0 RZ, [R0+URZ], RZ ;  /* 0x000000ff00ff79a7 */ /* 0x0003e2000810043f */
[----:B------:R-:W-:Y:S05]  /*4c60*/  @P0 BRA `(.L_x_26) ;  /* 0x0000000000040947 */ /* 0x000fea0003800000 */
[----:B------:R-:W-:Y:S01]  /*4c70*/  BPT.TRAP 0x1 ;  /* 0x000000040000795c */ /* 0x000fe20000300000 */
.L_x_26:
[----:B------:R-:W2:Y:S01]  /*4c80*/  S2R R6, SR_TID.X ;  /* 0x0000000000067919 */ /* 0x000ea20000002100 */
[----:B------:R-:W-:Y:S01]  /*4c90*/  IMAD.MOV.U32 R13, RZ, RZ, 0x6540 ;  /* 0x00006540ff0d7424 */ /* 0x000fe200078e00ff */
[----:B------:R-:W-:Y:S02]  /*4ca0*/  UIMAD.WIDE UR8, UR41, 0x100, URZ ;  /* 0x00000100290878a5 */ /* 0x000fe4000f8e023f */
[----:B------:R-:W-:Y:S01]  /*4cb0*/  USHF.R.S32.HI UR10, URZ, 0x1f, UR43 ;  /* 0x0000001f3f0a7899 */ /* 0x000fe2000801142b */
[----:B------:R-:W-:Y:S01]  /*4cc0*/  ULDC.64 UR6, c[0x0][0x5d0] ;  /* 0x0001740000067ab9 */ /* 0x000fe20000000a00 */
[----:B------:R-:W-:Y:S02]  /*4cd0*/  USHF.L.U32 UR41, UR41, 0x8, URZ ;  /* 0x0000000829297899 */ /* 0x000fe4000800063f */
[----:B------:R-:W-:Y:S02]  /*4ce0*/  UIMAD UR4, UR10, UR6, URZ ;  /* 0x000000060a0472a4 */ /* 0x000fe4000f8e023f */
[----:B------:R-:W-:-:S02]  /*4cf0*/  UIADD3 UR39, UR44, UR39, URZ ;  /* 0x000000272c277290 */ /* 0x000fc4000fffe03f */
[----:B------:R-:W-:Y:S02]  /*4d00*/  UIMAD UR4, UR43, UR7, UR4 ;  /* 0x000000072b0472a4 */ /* 0x000fe4000f8e0204 */
[----:B------:R-:W-:Y:S01]  /*4d10*/  UISETP.GT.U32.AND UP0, UPT, UR39, 0x6, UPT ;  /* 0x000000062700788c */ /* 0x000fe2000bf04070 */
[----:B------:R-:W-:Y:S01]  /*4d20*/  ULDC UR7, c[0x0][0x284] ;  /* 0x0000a10000077ab9 */ /* 0x000fe20000000800 */
[----:B------:R-:W-:Y:S01]  /*4d30*/  UISETP.GE.U32.AND UP1, UPT, UR44, 0x7, UPT ;  /* 0x000000072c00788c */ /* 0x000fe2000bf26070 */
[----:B------:R-:W-:Y:S01]  /*4d40*/  IMAD.U32 R19, RZ, RZ, UR7 ;  /* 0x00000007ff137e24 */ /* 0x000fe2000f8e00ff */
[----:B------:R-:W-:Y:S01]  /*4d50*/  UISETP.LT.U32.AND UP0, UPT, UR44, 0x7, UP0 ;  /* 0x000000072c00788c */ /* 0x000fe20008701070 */
[--C-:B--2---:R-:W-:Y:S01]  /*4d60*/  SHF.R.U32.HI R2, RZ, 0x7, R6.reuse ;  /* 0x00000007ff027819 */ /* 0x104fe20000011606 */
[----:B------:R-:W-:Y:S01]  /*4d70*/  IMAD.SHL.U32 R12, R6, 0x2, RZ ;  /* 0x00000002060c7824 */ /* 0x000fe200078e00ff */
[----:B------:R-:W-:Y:S02]  /*4d80*/  SHF.R.U32.HI R3, RZ, 0x2, R6 ;  /* 0x00000002ff037819 */ /* 0x000fe40000011606 */
[----:B------:R-:W-:-:S02]  /*4d90*/  LOP3.LUT R2, R2, 0x1, RZ, 0xc0, !PT ;  /* 0x0000000102027812 */ /* 0x000fc400078ec0ff */
[----:B0-----:R-:W-:Y:S02]  /*4da0*/  LOP3.LUT R4, R6, 0x60, RZ, 0xc0, !PT ;  /* 0x0000006006047812 */ /* 0x001fe400078ec0ff */
[----:B------:R-:W-:Y:S01]  /*4db0*/  LOP3.LUT R3, R3, 0x7, RZ, 0xc0, !PT ;  /* 0x0000000703037812 */ /* 0x000fe200078ec0ff */
[----:B------:R-:W-:Y:S01]  /*4dc0*/  IMAD.SHL.U32 R158, R2, 0x40, RZ ;  /* 0x00000040029e7824 */ /* 0x000fe200078e00ff */
[----:B------:R-:W-:Y:S02]  /*4dd0*/  LOP3.LUT R12, R12, 0x6, RZ, 0xc0, !PT ;  /* 0x000000060c0c7812 */ /* 0x000fe400078ec0ff */
[----:B------:R-:W-:Y:S02]  /*4de0*/  SHF.R.U32.HI R4, RZ, 0x1, R4 ;  /* 0x00000001ff047819 */ /* 0x000fe40000011604 */
[--C-:B------:R-:W-:Y:S02]  /*4df0*/  LOP3.LUT R158, R158, 0x40, R3.reuse, 0xe2, !PT ;  /* 0x000000409e9e7812 */ /* 0x100fe400078ee203 */
[----:B------:R-:W-:Y:S01]  /*4e00*/  PRMT R12, R12, R13, UR42 ;  /* 0x0000002a0c0c7e16 */ /* 0x000fe2000800000d */
[----:B------:R-:W-:Y:S01]  /*4e10*/  USHF.L.U32 UR42, UR42, 0x8, URZ ;  /* 0x000000082a2a7899 */ /* 0x000fe2000800063f */
[----:B-1----:R-:W-:Y:S01]  /*4e20*/  IADD3 R0, RZ, -R4, -R3 ;  /* 0x80000004ff007210 */ /* 0x002fe20007ffe803 */
[----:B------:R-:W-:Y:S01]  /*4e30*/  IMAD.MOV.U32 R3, RZ, RZ, -0x2 ;  /* 0xfffffffeff037424 */ /* 0x000fe200078e00ff */
[----:B------:R-:W-:-:S02]  /*4e40*/  LOP3.LUT R158, R158, UR8, R4, 0xfe, !PT ;  /* 0x000000089e9e7c12 */ /* 0x000fc4000f8efe04 */
[----:B------:R-:W-:Y:S01]  /*4e50*/  SHF.R.S32.HI R13, RZ, 0x1f, R12 ;  /* 0x0000001fff0d7819 */ /* 0x000fe2000001140c */
[----:B------:R-:W-:Y:S01]  /*4e60*/  IMAD R0, R2, -0x40, R0 ;  /* 0xffffffc002007824 */ /* 0x000fe200078e0200 */
[----:B------:R-:W-:Y:S01]  /*4e70*/  MOV R4, UR6 ;  /* 0x0000000600047c02 */ /* 0x000fe20008000f00 */
[----:B------:R-:W-:Y:S02]  /*4e80*/  ULDC UR6, c[0x0][0x288] ;  /* 0x0000a20000067ab9 */ /* 0x000fe40000000800 */
[----:B------:R-:W-:Y:S01]  /*4e90*/  UISETP.GE.AND UP2, UPT, UR42, UR6, UPT ;  /* 0x000000062a00728c */ /* 0x000fe2000bf46270 */
[----:B------:R-:W-:Y:S01]  /*4ea0*/  IADD3 R19, R19, -UR41, R0 ;  /* 0x8000002913137c10 */ /* 0x000fe2000fffe000 */
[----:B------:R-:W-:Y:S01]  /*4eb0*/  IMAD.WIDE.U32 R4, R4, UR43, R12 ;  /* 0x0000002b04047c25 */ /* 0x000fe2000f8e000c */
[----:B------:R-:W-:Y:S01]  /*4ec0*/  LOP3.LUT R0, R6, 0x3, RZ, 0xc0, !PT ;  /* 0x0000000306007812 */ /* 0x000fe200078ec0ff */
[----:B------:R-:W-:Y:S02]  /*4ed0*/  UISETP.GE.OR UP2, UPT, UR41, UR7, UP2 ;  /* 0x000000072900728c */ /* 0x000fe40009746670 */
[----:B------:R-:W-:Y:S01]  /*4ee0*/  VIADD R5, R5, UR4 ;  /* 0x0000000405057c36 */ /* 0x000fe20008000000 */
[----:B------:R-:W-:Y:S01]  /*4ef0*/  UIMAD.WIDE.U32 UR4, UR39, 0x24924925, URZ ;  /* 0x24924925270478a5 */ /* 0x000fe2000f8e003f */
[----:B------:R-:W-:Y:S01]  /*4f00*/  IMAD R0, R0, R3, UR6 ;  /* 0x0000000600007e24 */ /* 0x000fe2000f8e0203 */
[----:B------:R-:W-:Y:S01]  /*4f10*/  USEL UR6, URZ, 0x1, !UP0 ;  /* 0x000000013f067887 */ /* 0x000fe2000c000000 */
[----:B------:R-:W-:Y:S01]  /*4f20*/  PLOP3.LUT P0, PT, PT, PT, UP2, 0x80, 0x0 ;  /* 0x000000000000781c */ /* 0x000fe20003f0f028 */
[----:B------:R-:W-:-:S02]  /*4f30*/  UIADD3 UR4, UR39, -UR5, URZ ;  /* 0x8000000527047290 */ /* 0x000fc4000fffe03f */
[----:B------:R-:W-:Y:S01]  /*4f40*/  ULOP3.LUT UR38, UR38, UR6, URZ, 0x3c, !UPT ;  /* 0x0000000626267292 */ /* 0x000fe2000f8e3c3f */
[----:B------:R-:W-:Y:S01]  /*4f50*/  IADD3 R0, R0, -UR42, RZ ;  /* 0x8000002a00007c10 */ /* 0x000fe2000fffe0ff */
[----:B------:R-:W-:Y:S01]  /*4f60*/  ULEA.HI UR4, UR4, UR5, URZ, 0x1f ;  /* 0x0000000504047291 */ /* 0x000fe2000f8ff83f */
[----:B------:R-:W-:-:S03]  /*4f70*/  UMOV UR41, 0xffffffff ;  /* 0xffffffff00297882 */ /* 0x000fc60000000000 */
[----:B------:R-:W-:-:S04]  /*4f80*/  USHF.R.U32.HI UR4, URZ, 0x2, UR4 ;  /* 0x000000023f047899 */ /* 0x000fc80008011604 */
[----:B------:R-:W-:Y:S02]  /*4f90*/  @UP1 ULOP3.LUT UR38, UR38, 0x1, UR4, 0x78, !UPT ;  /* 0x0000000126261892 */ /* 0x000fe4000f8e7804 */
[----:B------:R-:W-:Y:S01]  /*4fa0*/  UIMAD UR39, UR4, -0x7, UR39 ;  /* 0xfffffff9042778a4 */ /* 0x000fe2000f8e0227 */
[----:B------:R-:W-:Y:S11]  /*4fb0*/  @P0 BRA `(.L_x_28) ;  /* 0x000000d000f80947 */ /* 0x000ff60003800000 */
[----:B------:R-:W0:Y:S01]  /*4fc0*/  LDC.64 R2, c[0x0][0x5c8] ;  /* 0x00017200ff027b82 */ /* 0x000e220000000a00 */
[----:B------:R-:W-:Y:S01]  /*4fd0*/  ULDC.64 UR4, c[0x0][0x5c0] ;  /* 0x0001700000047ab9 */ /* 0x000fe20000000a00 */
[----:B------:R-:W-:Y:S01]  /*4fe0*/  BSSY B0, `(.L_x_28) ;  /* 0x0000d3b000007945 */ /* 0x000fe20003800000 */
[C---:B0-----:R-:W-:Y:S01]  /*4ff0*/  IMAD R6, R2.reuse, UR9, RZ ;  /* 0x0000000902067c24 */ /* 0x041fe2000f8e02ff */
[----:B------:R-:W-:Y:S01]  /*5000*/  SHF.L.U64.HI R9, R2, 0x3, R3 ;  /* 0x0000000302097819 */ /* 0x000fe20000010203 */
[----:B------:R-:W-:-:S04]  /*5010*/  IMAD.WIDE.U32 R4, R158, R2, R4 ;  /* 0x000000029e047225 */ /* 0x000fc800078e0004 */
[----:B------:R-:W-:Y:S01]  /*5020*/  IMAD R6, R158, R3, R6 ;  /* 0x000000039e067224 */ /* 0x000fe200078e0206 */
[----:B------:R-:W-:Y:S01]  /*5030*/  IADD3 R4, P0, R4, UR4, RZ ;  /* 0x0000000404047c10 */ /* 0x000fe2000ff1e0ff */
[----:B------:R-:W-:Y:S02]  /*5040*/  IMAD.SHL.U32 R8, R2, 0x8, RZ ;  /* 0x0000000802087824 */ /* 0x000fe400078e00ff */
[----:B------:R-:W-:-:S03]  /*5050*/  IMAD.IADD R6, R5, 0x1, R6 ;  /* 0x0000000105067824 */ /* 0x000fc600078e0206 */
[-C--:B------:R-:W-:Y:S02]  /*5060*/  IADD3 R10, P1, R8, R4.reuse, RZ ;  /* 0x00000004080a7210 */ /* 0x080fe40007f3e0ff */
[----:B------:R-:W-:Y:S02]  /*5070*/  IADD3.X R5, R6, UR5, RZ, P0, !PT ;  /* 0x0000000506057c10 */ /* 0x000fe400087fe4ff */
[----:B------:R-:W-:-:S03]  /*5080*/  LEA R6, P0, R2, R4, 0x7 ;  /* 0x0000000402067211 */ /* 0x000fc600078038ff */
[----:B------:R-:W-:Y:S01]  /*5090*/  IMAD.X R11, R9, 0x1, R5, P1 ;  /* 0x00000001090b7824 */ /* 0x000fe200008e0605 */
[----:B------:R-:W-:Y:S02]  /*50a0*/  LEA.HI.X R7, R2, R5, R3, 0x7, P0 ;  /* 0x0000000502077211 */ /* 0x000fe400000f3c03 */
[----:B-----5:R-:W-:Y:S02]  /*50b0*/  ISETP.NE.AND P0, PT, R18, RZ, PT ;  /* 0x000000ff1200720c */ /* 0x020fe40003f05270 */
[----:B------:R-:W-:-:S04]  /*50c0*/  IADD3 R8, P2, R8, R6, RZ ;  /* 0x0000000608087210 */ /* 0x000fc80007f5e0ff */
[----:B------:R-:W-:-:S07]  /*50d0*/  IADD3.X R9, R9, R7, RZ, P2, !PT ;  /* 0x0000000709097210 */ /* 0x000fce00017fe4ff */
[----:B------:R-:W-:Y:S05]  /*50e0*/  @!P0 BRA `(.L_x_29) ;  /* 0x0000009800988947 */ /* 0x000fea0003800000 */
[----:B------:R-:W0:Y:S01]  /*50f0*/  LDC.64 R20, c[0x0][0x5b0] ;  /* 0x00016c00ff147b82 */ /* 0x000e220000000a00 */
[----:B------:R-:W-:Y:S01]  /*5100*/  ULDC.64 UR6, c[0x0][0x5b8] ;  /* 0x00016e0000067ab9 */ /* 0x000fe20000000a00 */
[----:B------:R-:W-:Y:S01]  /*5110*/  ISETP.GE.AND P1, PT, R19, 0x1, PT ;  /* 0x000000011300780c */ /* 0x000fe20003f26270 */
[----:B------:R-:W-:Y:S02]  /*5120*/  UIMAD UR4, UR10, UR6, URZ ;  /* 0x000000060a0472a4 */ /* 0x000fe4000f8e023f */
[----:B------:R-:W-:Y:S01]  /*5130*/  IMAD.U32 R154, RZ, RZ, UR6 ;  /* 0x00000006ff9a7e24 */ /* 0x000fe2000f8e00ff */
[----:B------:R-:W-:Y:S01]  /*5140*/  BSSY B1, `(.L_x_30) ;  /* 0x000000e000017945 */ /* 0x000fe20003800000 */
[----:B------:R-:W-:Y:S01]  /*5150*/  ISETP.LT.OR P2, PT, R0, 0x1, !P1 ;  /* 0x000000010000780c */ /* 0x000fe20004f41670 */
[----:B------:R-:W-:Y:S01]  /*5160*/  UIMAD UR4, UR43, UR7, UR4 ;  /* 0x000000072b0472a4 */ /* 0x000fe2000f8e0204 */
[----:B------:R-:W1:Y:S01]  /*5170*/  LDC.64 R22, c[0x0][0x5a8] ;  /* 0x00016a00ff167b82 */ /* 0x000e620000000a00 */
[----:B------:R-:W-:-:S04]  /*5180*/  IMAD.WIDE.U32 R154, R154, UR43, R12 ;  /* 0x0000002b9a9a7c25 */ /* 0x000fc8000f8e000c */
[----:B------:R-:W-:Y:S02]  /*5190*/  VIADD R153, R155, UR4 ;  /* 0x000000049b997c36 */ /* 0x000fe40008000000 */
[----:B------:R-:W-:Y:S02]  /*51a0*/  IMAD.MOV.U32 R152, RZ, RZ, R154 ;  /* 0x000000ffff987224 */ /* 0x000fe400078e009a */
[----:B0-----:R-:W-:Y:S02]  /*51b0*/  IMAD R159, R20, UR9, RZ ;  /* 0x00000009149f7c24 */ /* 0x001fe4000f8e02ff */
[----:B------:R-:W-:-:S04]  /*51c0*/  IMAD.WIDE.U32 R2, R158, R20, R152 ;  /* 0x000000149e027225 */ /* 0x000fc800078e0098 */
[----:B------:R-:W-:Y:S01]  /*51d0*/  IMAD R159, R158, R21, R159 ;  /* 0x000000159e9f7224 */ /* 0x000fe200078e029f */
[----:B-1----:R-:W-:-:S04]  /*51e0*/  IADD3 R14, P0, R2, R22, RZ ;  /* 0x00000016020e7210 */ /* 0x002fc80007f1e0ff */
[----:B------:R-:W-:Y:S01]  /*51f0*/  IADD3.X R15, R23, R3, R159, P0, !PT ;  /* 0x00000003170f7210 */ /* 0x000fe200007fe49f */
[----:B------:R-:W-:Y:S08]  /*5200*/  @P2 BRA `(.L_x_31) ;  /* 0x0000000000042947 */ /* 0x000ff00003800000 */
[----:B------:R0:W5:Y:S02]  /*5210*/  LDG.E.U8 R16, desc[UR36][R14.64] ;  /* 0x000000240e107981 */ /* 0x000164000c1e1100 */
.L_x_31:
[----:B------:R-:W-:Y:S05]  /*5220*/  BSYNC B1 ;  /* 0x0000000000017941 */ /* 0x000fea0003800000 */
.L_x_30:
[----:B------:R-:W2:Y:S01]  /*5230*/  LDL.LU R3, [R1] ;  /* 0x0000000001037983 */ /* 0x000ea20000300800 */
[----:B-----5:R-:W-:Y:S01]  /*5240*/  LOP3.LUT R2, R16, 0xffff, RZ, 0xc0, !PT ;  /* 0x0000ffff10027812 */ /* 0x020fe200078ec0ff */
[----:B------:R-:W-:Y:S01]  /*5250*/  BSSY B1, `(.L_x_32) ;  /* 0x000000a000017945 */ /* 0x000fe20003800000 */
[----:B------:R-:W-:Y:S02]  /*5260*/  ISETP.LT.OR P0, PT, R0, 0x2, !P1 ;  /* 0x000000020000780c */ /* 0x000fe40004f01670 */
[----:B------:R-:W-:-:S05]  /*5270*/  PRMT R2, R2, 0x8880, RZ ;  /* 0x0000888002027816 */ /* 0x000fca00000000ff */
[----:B------:R-:W-:-:S04]  /*5280*/  IMAD R2, R2, R18, RZ ;  /* 0x0000001202027224 */ /* 0x000fc800078e02ff */
[----:B--2---:R-:W-:-:S05]  /*5290*/  @!P2 IMAD R3, R3, R17, R2 ;  /* 0x000000110303a224 */ /* 0x004fca00078e0202 */
[----:B------:R1:W-:Y:S01]  /*52a0*/  @!P2 STG.E.U8 desc[UR36][R4.64], R3 ;  /* 0x000000030400a986 */ /* 0x0003e2000c101124 */
[----:B------:R-:W-:Y:S05]  /*52b0*/  @P0 BRA `(.L_x_33) ;  /* 0x00000000000c0947 */ /* 0x000fea0003800000 */
[----:B------:R-:W2:Y:S02]  /*52c0*/  LDG.E.U8 R16, desc[UR36][R14.64+0x1] ;  /* 0x000001240e107981 */ /* 0x000ea4000c1e1100 */
[----:B--2---:R-:W-:-:S05]  /*52d0*/  PRMT R2, R16, 0x8880, RZ ;  /* 0x0000888010027816 */ /* 0x004fca00000000ff */
[----:B------:R-:W-:-:S07]  /*52e0*/  IMAD R2, R2, R18, RZ ;  /* 0x0000001202027224 */ /* 0x000fce00078e02ff */
.L_x_33:
[----:B------:R-:W-:Y:S05]  /*52f0*/  BSYNC B1 ;  /* 0x0000000000017941 */ /* 0x000fea0003800000 */
.L_x_32:
[----:B-1----:R-:W2:Y:S01]  /*5300*/  LDL.LU R3, [R1+0x4] ;  /* 0x0000040001037983 */ /* 0x002ea20000300800 */
[C---:B------:R-:W-:Y:S01]  /*5310*/  SHF.L.U64.HI R157, R20.reuse, 0x3, R21 ;  /* 0x00000003149d7819 */ /* 0x040fe20000010215 */
[----:B------:R-:W-:Y:S01]  /*5320*/  BSSY B1, `(.L_x_34) ;  /* 0x000000e000017945 */ /* 0x000fe20003800000 */
[----:B------:R-:W-:-:S05]  /*5330*/  SHF.L.U32 R156, R20, 0x3, RZ ;  /* 0x00000003149c7819 */ /* 0x000fca00000006ff */
[----:B------:R-:W-:-:S04]  /*5340*/  IMAD.WIDE.U32 R12, R158, R20, R156 ;  /* 0x000000149e0c7225 */ /* 0x000fc800078e009c */
[----:B------:R-:W-:Y:S01]  /*5350*/  IMAD.IADD R159, R159, 0x1, R13 ;  /* 0x000000019f9f7824 */ /* 0x000fe200078e020d */
[----:B------:R-:W-:-:S04]  /*5360*/  IADD3 R12, P2, P3, R154, R22, R12 ;  /* 0x000000169a0c7210 */ /* 0x000fc80007b5e00c */
[----:B------:R-:W-:Y:S01]  /*5370*/  IADD3.X R13, R153, R23, R159, P2, P3 ;  /* 0x00000017990d7210 */ /* 0x000fe200017e649f */
[----:B--2---:R-:W-:-:S05]  /*5380*/  @!P0 IMAD R3, R3, R17, R2 ;  /* 0x0000001103038224 */ /* 0x004fca00078e0202 */
[----:B------:R1:W-:Y:S01]  /*5390*/  @!P0 STG.E.U8 desc[UR36][R4.64+0x1], R3 ;  /* 0x0000010304008986 */ /* 0x0003e2000c101124 */
[----:B------:R-:W-:-:S04]  /*53a0*/  ISETP.GE.AND P0, PT, R19, 0x9, PT ;  /* 0x000000091300780c */ /* 0x000fc80003f06270 */
[----:B------:R-:W-:-:S13]  /*53b0*/  ISETP.LT.OR P4, PT, R0, 0x1, !P0 ;  /* 0x000000010000780c */ /* 0x000fda0004781670 */
[----:B-1----:R-:W-:Y:S05]  /*53c0*/  @P4 BRA `(.L_x_35) ;  /* 0x00000000000c4947 */ /* 0x002fea0003800000 */
[----:B------:R-:W2:Y:S02]  /*53d0*/  LDG.E.U8 R16, desc[UR36][R12.64] ;  /* 0x000000240c107981 */ /* 0x000ea4000c1e1100 */
[----:B--2---:R-:W-:-:S05]  /*53e0*/  PRMT R2, R16, 0x8880, RZ ;  /* 0x0000888010027816 */ /* 0x004fca00000000ff */
[----:B------:R-:W-:-:S07]  /*53f0*/  IMAD R2, R2, R18, RZ ;  /* 0x0000001202027224 */ /* 0x000fce00078e02ff */
.L_x_35:
[----:B------:R-:W-:Y:S05]  /*5400*/  BSYNC B1 ;  /* 0x0000000000017941 */ /* 0x000fea0003800000 */
.L_x_34:
[----:B------:R-:W2:Y:S01]  /*5410*/  LDL.LU R3, [R1+0x8] ;  /* 0x0000080001037983 */ /* 0x000ea20000300800 */
[----:B------:R-:W-:Y:S01]  /*5420*/  ISETP.LT.OR P2, PT, R0, 0x2, !P0 ;  /* 0x000000020000780c */ /* 0x000fe20004741670 */
[----:B------:R-:W-:Y:S01]  /*5430*/  BSSY B1, `(.L_x_36) ;  /* 0x0000007000017945 */ /* 0x000fe20003800000 */
[----:B--2---:R-:W-:-:S05]  /*5440*/  @!P4 IMAD R3, R3, R17, R2 ;  /* 0x000000110303c224 */ /* 0x004fca00078e0202 */
[----:B------:R1:W-:Y:S06]  /*5450*/  @!P4 STG.E.U8 desc[UR36][R10.64], R3 ;  /* 0x000000030a00c986 */ /* 0x0003ec000c101124 */
[----:B------:R-:W-:Y:S05]  /*5460*/  @P2 BRA `(.L_x_37) ;  /* 0x00000000000c2947 */ /* 0x000fea0003800000 */
[----:B------:R-:W2:Y:S02]  /*5470*/  LDG.E.U8 R16, desc[UR36][R12.64+0x1] ;  /* 0x000001240c107981 */ /* 0x000ea4000c1e1100 */
[----:B--2---:R-:W-:-:S05]  /*5480*/  PRMT R2, R16, 0x8880, RZ ;  /* 0x0000888010027816 */ /* 0x004fca00000000ff */
[----:B------:R-:W-:-:S07]  /*5490*/  IMAD R2, R2, R18, RZ ;  /* 0x0000001202027224 */ /* 0x000fce00078e02ff */
.L_x_37:
[----:B------:R-:W-:Y:S05]  /*54a0*/  BSYNC B1 ;  /* 0x0000000000017941 */ /* 0x000fea0003800000 */
.L_x_36:
[----:B-1----:R-:W2:Y:S01]  /*54b0*/  LDL.LU R3, [R1+0xc] ;  /* 0x00000c0001037983 */ /* 0x002ea20000300800 */
[----:B------:R-:W-:Y:S01]  /*54c0*/  BSSY B1, `(.L_x_38) ;  /* 0x0000009000017945 */ /* 0x000fe20003800000 */
[----:B------:R-:W-:Y:S01]  /*54d0*/  ISETP.LT.OR P3, PT, R0, 0xa, !P1 ;  /* 0x0000000a0000780c */ /* 0x000fe20004f61670 */
[----:B--2---:R-:W-:-:S05]  /*54e0*/  @!P2 IMAD R3, R3, R17, R2 ;  /* 0x000000110303a224 */ /* 0x004fca00078e0202 */
[----:B------:R1:W-:Y:S01]  /*54f0*/  @!P2 STG.E.U8 desc[UR36][R10.64+0x1], R3 ;  /* 0x000001030a00a986 */ /* 0x0003e2000c101124 */
[----:B------:R-:W-:-:S13]  /*5500*/  ISETP.LT.OR P2, PT, R0, 0x9, !P1 ;  /* 0x000000090000780c */ /* 0x000fda0004f41670 */
[----:B-1----:R-:W-:Y:S05]  /*5510*/  @P2 BRA `(.L_x_39) ;  /* 0x00000000000c2947 */ /* 0x002fea0003800000 */
[----:B------:R-:W2:Y:S02]  /*5520*/  LDG.E.U8 R16, desc[UR36][R14.64+0x8] ;  /* 0x000008240e107981 */ /* 0x000ea4000c1e1100 */
[----:B--2---:R-:W-:-:S05]  /*5530*/  PRMT R2, R16, 0x8880, RZ ;  /* 0x0000888010027816 */ /* 0x004fca00000000ff */
[----:B------:R-:W-:-:S07]  /*5540*/  IMAD R2, R2, R18, RZ ;  /* 0x0000001202027224 */ /* 0x000fce00078e02ff */
.L_x_39:
[----:B------:R-:W-:Y:S05]  /*5550*/  BSYNC B1 ;  /* 0x0000000000017941 */ /* 0x000fea0003800000 */
.L_x_38:
[----:B------:R-:W2:Y:S01]  /*5560*/  LDL.LU R3, [R1+0x10] ;  /* 0x0000100001037983 */ /* 0x000ea20000300800 */
[----:B------:R-:W-:Y:S01]  /*5570*/  BSSY B1, `(.L_x_40) ;  /* 0x0000007000017945 */ /* 0x000fe20003800000 */
[----:B--2---:R-:W-:-:S05]  /*5580*/  @!P2 IMAD R3, R3, R17, R2 ;  /* 0x000000110303a224 */ /* 0x004fca00078e0202 */
[----:B------:R1:W-:Y:S01]  /*5590*/  @!P2 STG.E.U8 desc[UR36][R4.64+0x8], R3 ;  /* 0x000008030400a986 */ /* 0x0003e2000c101124 */
[----:B------:R-:W-:Y:S05]  /*55a0*/  @P3 BRA `(.L_x_41) ;  /* 0x00000000000c3947 */ /* 0x000fea0003800000 */
[----:B------:R-:W2:Y:S02]  /*55b0*/  LDG.E.U8 R16, desc[UR36][R14.64+0x9] ;  /* 0x000009240e107981 */ /* 0x000ea4000c1e1100 */
[----:B--2---:R-:W-:-:S05]  /*55c0*/  PRMT R2, R16, 0x8880, RZ ;  /* 0x0000888010027816 */ /* 0x004fca00000000ff */
[----:B------:R-:W-:-:S07]  /*55d0*/  IMAD R2, R2, R18, RZ ;  /* 0x0000001202027224 */ /* 0x000fce00078e02ff */
.L_x_41:
[----:B------:R-:W-:Y:S05]  /*55e0*/  BSYNC B1 ;  /* 0x0000000000017941 */ /* 0x000fea0003800000 */
.L_x_40:
[----:B-1----:R-:W2:Y:S01]  /*55f0*/  LDL.LU R3, [R1+0x14] ;  /* 0x0000140001037983 */ /* 0x002ea20000300800 */
[C---:B------:R-:W-:Y:S01]  /*5600*/  ISETP.LT.OR P2, PT, R0.reuse, 0x9, !P0 ;  /* 0x000000090000780c */ /* 0x040fe20004741670 */
[----:B------:R-:W-:Y:S01]  /*5610*/  BSSY B1, `(.L_x_42) ;  /* 0x000000b000017945 */ /* 0x000fe20003800000 */
[C---:B------:R-:W-:Y:S02]  /*5620*/  ISETP.LT.OR P4, PT, R0.reuse, 0x11, !P1 ;  /* 0x000000110000780c */ /* 0x040fe40004f81670 */
[C---:B------:R-:W-:Y:S02]  /*5630*/  ISETP.LT.OR P5, PT, R0.reuse, 0x12, !P1 ;  /* 0x000000120000780c */ /* 0x040fe40004fa1670 */
[----:B------:R-:W-:Y:S01]  /*5640*/  ISETP.LT.OR P6, PT, R0, 0x11, !P0 ;  /* 0x000000110000780c */ /* 0x000fe200047c1670 */
[----:B--2---:R-:W-:-:S05]  /*5650*/  @!P3 IMAD R3, R3, R17, R2 ;  /* 0x000000110303b224 */ /* 0x004fca00078e0202 */
[----:B------:R1:W-:Y:S01]  /*5660*/  @!P3 STG.E.U8 desc[UR36][R4.64+0x9], R3 ;  /* 0x000009030400b986 */ /* 0x0003e2000c101124 */
[----:B------:R-:W-:Y:S01]  /*5670*/  ISETP.LT.OR P3, PT, R0, 0xa, !P0 ;  /* 0x0000000a0000780c */ /* 0x000fe20004761670 */
[----:B------:R-:W-:-:S12]  /*5680*/  @P2 BRA `(.L_x_43) ;  /* 0x00000000000c2947 */ /* 0x000fd80003800000 */
[----:B------:R-:W2:Y:S02]  /*5690*/  LDG.E.U8 R16, desc[UR36][R12.64+0x8] ;  /* 0x000008240c107981 */ /* 0x000ea4000c1e1100 */
[----:B--2---:R-:W-:-:S05]  /*56a0*/  PRMT R2, R16, 0x8880, RZ ;  /* 0x0000888010027816 */ /* 0x004fca00000000ff */
[----:B------:R-:W-:-:S07]  /*56b0*/  IMAD R2, R2, R18, RZ ;  /* 0x0000001202027224 */ /* 0x000fce00078e02ff */
.L_x_43:
[----:B------:R-:W-:Y:S05]  /*56c0*/  BSYNC B1 ;  /* 0x0000000000017941 */ /* 0x000fea0003800000 */
.L_x_42:
[----:B-1----:R-:W2:Y:S01]  /*56d0*/  LDL.LU R3, [R1+0x18] ;  /* 0x0000180001037983 */ /* 0x002ea20000300800 */
[----:B------:R-:W-:Y:S01]  /*56e0*/  BSSY B1, `(.L_x_44) ;  /* 0x0000007000017945 */ /* 0x000fe20003800000 */
[----:B--2---:R-:W-:-:S05]  /*56f0*/  @!P2 IMAD R3, R3, R17, R2 ;  /* 0x000000110303a224 */ /* 0x004fca00078e0202 */
[----:B------:R1:W-:Y:S01]  /*5700*/  @!P2 STG.E.U8 desc[UR36][R10.64+0x8], R3 ;  /* 0x000008030a00a986 */ /* 0x0003e2000c101124 */
[----:B------:R-:W-:Y:S05]  /*5710*/  @P3 BRA `(.L_x_45) ;  /* 0x00000000000c3947 */ /* 0x000fea0003800000 */
[----:B------:R-:W2:Y:S02]  /*5720*/  LDG.E.U8 R16, desc[UR36][R12.64+0x9] ;  /* 0x000009240c107981 */ /* 0x000ea4000c1e1100 */
[----:B--2---:R-:W-:-:S05]  /*5730*/  PRMT R2, R16, 0x8880, RZ ;  /* 0x0000888010027816 */ /* 0x004fca00000000ff */
[----:B------:R-:W-:-:S07]  /*5740*/  IMAD R2, R2, R18, RZ ;  /* 0x0000001202027224 */ /* 0x000fce00078e02ff */
.L_x_45:
[----:B------:R-:W-:Y:S05]  /*5750*/  BSYNC B1 ;  /* 0x0000000000017941 */ /* 0x000fea0003800000 */
.L_x_44:
        /* <DEDUP_REMOVED lines=8> */
.L_x_47:
[----:B------:R-:W-:Y:S05]  /*57e0*/  BSYNC B1 ;  /* 0x0000000000017941 */ /* 0x000fea0003800000 */
.L_x_46:
        /* <DEDUP_REMOVED lines=8> */
.L_x_49:
[----:B------:R-:W-:Y:S05]  /*5870*/  BSYNC B1 ;  /* 0x0000000000017941 */ /* 0x000fea0003800000 */
.L_x_48:
        /* <DEDUP_REMOVED lines=8> */
.L_x_51:
[----:B------:R-:W-:Y:S05]  /*5900*/  BSYNC B1 ;  /* 0x0000000000017941 */ /* 0x000fea0003800000 */
.L_x_50:
        /* <DEDUP_REMOVED lines=13> */
.L_x_53:
[----:B------:R-:W-:Y:S05]  /*59e0*/  BSYNC B1 ;  /* 0x0000000000017941 */ /* 0x000fea0003800000 */
.L_x_52:
        /* <DEDUP_REMOVED lines=8> */
.L_x_55:
[----:B------:R-:W-:Y:S05]  /*5a70*/  BSYNC B1 ;  /* 0x0000000000017941 */ /* 0x000fea0003800000 */
.L_x_54:
        /* <DEDUP_REMOVED lines=8> */
.L_x_57:
[----:B------:R-:W-:Y:S05]  /*5b00*/  BSYNC B1 ;  /* 0x0000000000017941 */ /* 0x000fea0003800000 */
.L_x_56:
        /* <DEDUP_REMOVED lines=8> */
.L_x_59:
[----:B------:R-:W-:Y:S05]  /*5b90*/  BSYNC B1 ;  /* 0x0000000000017941 */ /* 0x000fea0003800000 */
.L_x_58:
        /* <DEDUP_REMOVED lines=8> */
.L_x_61:
[----:B------:R-:W-:Y:S05]  /*5c20*/  BSYNC B1 ;  /* 0x0000000000017941 */ /* 0x000fea0003800000 */
.L_x_60:
        /* <DEDUP_REMOVED lines=13> */
.L_x_63:
[----:B------:R-:W-:Y:S05]  /*5d00*/  BSYNC B1 ;  /* 0x0000000000017941 */ /* 0x000fea0003800000 */
.L_x_62:
        /* <DEDUP_REMOVED lines=8> */
.L_x_65:
[----:B------:R-:W-:Y:S05]  /*5d90*/  BSYNC B1 ;  /* 0x0000000000017941 */ /* 0x000fea0003800000 */
.L_x_64:
        /* <DEDUP_REMOVED lines=8> */
.L_x_67:
[----:B------:R-:W-:Y:S05]  /*5e20*/  BSYNC B1 ;  /* 0x0000000000017941 */ /* 0x000fea0003800000 */
.L_x_66:
        /* <DEDUP_REMOVED lines=8> */
.L_x_69:
[----:B------:R-:W-:Y:S05]  /*5eb0*/  BSYNC B1 ;  /* 0x0000000000017941 */ /* 0x000fea0003800000 */
.L_x_68:
        /* <DEDUP_REMOVED lines=8> */
.L_x_71:
[----:B------:R-:W-:Y:S05]  /*5f40*/  BSYNC B1 ;  /* 0x0000000000017941 */ /* 0x000fea0003800000 */
.L_x_70:
        /* <DEDUP_REMOVED lines=13> */
.L_x_73:
[----:B------:R-:W-:Y:S05]  /*6020*/  BSYNC B1 ;  /* 0x0000000000017941 */ /* 0x000fea0003800000 */
.L_x_72:
        /* <DEDUP_REMOVED lines=8> */
.L_x_75:
[----:B------:R-:W-:Y:S05]  /*60b0*/  BSYNC B1 ;  /* 0x0000000000017941 */ /* 0x000fea0003800000 */
.L_x_74:
        /* <DEDUP_REMOVED lines=8> */
.L_x_77:
[----:B------:R-:W-:Y:S05]  /*6140*/  BSYNC B1 ;  /* 0x0000000000017941 */ /* 0x000fea0003800000 */
.L_x_76:
        /* <DEDUP_REMOVED lines=8> */
.L_x_79:
[----:B------:R-:W-:Y:S05]  /*61d0*/  BSYNC B1 ;  /* 0x0000000000017941 */ /* 0x000fea0003800000 */
.L_x_78:
        /* <DEDUP_REMOVED lines=8> */
.L_x_81:
[----:B------:R-:W-:Y:S05]  /*6260*/  BSYNC B1 ;  /* 0x0000000000017941 */ /* 0x000fea0003800000 */
.L_x_80:
        /* <DEDUP_REMOVED lines=13> */
.L_x_83:
[----:B------:R-:W-:Y:S05]  /*6340*/  BSYNC B1 ;  /* 0x0000000000017941 */ /* 0x000fea0003800000 */
.L_x_82:
        /* <DEDUP_REMOVED lines=8> */
.L_x_85:
[----:B------:R-:W-:Y:S05]  /*63d0*/  BSYNC B1 ;  /* 0x0000000000017941 */ /* 0x000fea0003800000 */
.L_x_84:
        /* <DEDUP_REMOVED lines=8> */
.L_x_87:
[----:B------:R-:W-:Y:S05]  /*6460*/  BSYNC B1 ;  /* 0x0000000000017941 */ /* 0x000fea0003800000 */
.L_x_86:
        /* <DEDUP_REMOVED lines=8> */
.L_x_89:
[----:B------:R-:W-:Y:S05]  /*64f0*/  BSYNC B1 ;  /* 0x0000000000017941 */ /* 0x000fea0003800000 */
.L_x_88:
        /* <DEDUP_REMOVED lines=8> */
.L_x_91:
[----:B------:R-:W-:Y:S05]  /*6580*/  BSYNC B1 ;  /* 0x0000000000017941 */ /* 0x000fea0003800000 */
.L_x_90:
        /* <DEDUP_REMOVED lines=13> */
.L_x_93:
[----:B------:R-:W-:Y:S05]  /*6660*/  BSYNC B1 ;  /* 0x0000000000017941 */ /* 0x000fea0003800000 */
.L_x_92:
        /* <DEDUP_REMOVED lines=8> */
.L_x_95:
[----:B------:R-:W-:Y:S05]  /*66f0*/  BSYNC B1 ;  /* 0x0000000000017941 */ /* 0x000fea0003800000 */
.L_x_94:
        /* <DEDUP_REMOVED lines=8> */
.L_x_97:
[----:B------:R-:W-:Y:S05]  /*6780*/  BSYNC B1 ;  /* 0x0000000000017941 */ /* 0x000fea0003800000 */
.L_x_96:
        /* <DEDUP_REMOVED lines=8> */
.L_x_99:
[----:B------:R-:W-:Y:S05]  /*6810*/  BSYNC B1 ;  /* 0x0000000000017941 */ /* 0x000fea0003800000 */
.L_x_98:
        /* <DEDUP_REMOVED lines=8> */
.L_x_101:
[----:B------:R-:W-:Y:S05]  /*68a0*/  BSYNC B1 ;  /* 0x0000000000017941 */ /* 0x000fea0003800000 */
.L_x_100:
        /* <DEDUP_REMOVED lines=13> */
.L_x_103:
[----:B------:R-:W-:Y:S05]  /*6980*/  BSYNC B1 ;  /* 0x0000000000017941 */ /* 0x000fea0003800000 */
.L_x_102:
        /* <DEDUP_REMOVED lines=8> */
.L_x_105:
[----:B------:R-:W-:Y:S05]  /*6a10*/  BSYNC B1 ;  /* 0x0000000000017941 */ /* 0x000fea0003800000 */
.L_x_104:
        /* <DEDUP_REMOVED lines=8> */
.L_x_107:
[----:B------:R-:W-:Y:S05]  /*6aa0*/  BSYNC B1 ;  /* 0x0000000000017941 */ /* 0x000fea0003800000 */
.L_x_106:
        /* <DEDUP_REMOVED lines=8> */
.L_x_109:
[----:B------:R-:W-:Y:S05]  /*6b30*/  BSYNC B1 ;  /* 0x0000000000017941 */ /* 0x000fea0003800000 */
.L_x_108:
        /* <DEDUP_REMOVED lines=8> */
.L_x_111:
[----:B------:R-:W-:Y:S05]  /*6bc0*/  BSYNC B1 ;  /* 0x0000000000017941 */ /* 0x000fea0003800000 */
.L_x_110:
        /* <DEDUP_REMOVED lines=13> */
.L_x_113:
[----:B------:R-:W-:Y:S05]  /*6ca0*/  BSYNC B1 ;  /* 0x0000000000017941 */ /* 0x000fea0003800000 */
.L_x_112:
        /* <DEDUP_REMOVED lines=8> */
.L_x_115:
[----:B------:R-:W-:Y:S05]  /*6d30*/  BSYNC B1 ;  /* 0x0000000000017941 */ /* 0x000fea0003800000 */
.L_x_114:
        /* <DEDUP_REMOVED lines=8> */
.L_x_117:
[----:B------:R-:W-:Y:S05]  /*6dc0*/  BSYNC B1 ;  /* 0x0000000000017941 */ /* 0x000fea0003800000 */
.L_x_116:
        /* <DEDUP_REMOVED lines=8> */
.L_x_119:
[----:B------:R-:W-:Y:S05]  /*6e50*/  BSYNC B1 ;  /* 0x0000000000017941 */ /* 0x000fea0003800000 */
.L_x_118:
        /* <DEDUP_REMOVED lines=8> */
.L_x_121:
[----:B------:R-:W-:Y:S05]  /*6ee0*/  BSYNC B1 ;  /* 0x0000000000017941 */ /* 0x000fea0003800000 */
.L_x_120:
        /* <DEDUP_REMOVED lines=13> */
.L_x_123:
[----:B------:R-:W-:Y:S05]  /*6fc0*/  BSYNC B1 ;  /* 0x0000000000017941 */ /* 0x000fea0003800000 */
.L_x_122:
        /* <DEDUP_REMOVED lines=8> */
.L_x_125:
[----:B------:R-:W-:Y:S05]  /*7050*/  BSYNC B1 ;  /* 0x0000000000017941 */ /* 0x000fea0003800000 */
.L_x_124:
        /* <DEDUP_REMOVED lines=8> */
.L_x_127:
[----:B------:R-:W-:Y:S05]  /*70e0*/  BSYNC B1 ;  /* 0x0000000000017941 */ /* 0x000fea0003800000 */
.L_x_126:
        /* <DEDUP_REMOVED lines=8> */
.L_x_129:
[----:B------:R-:W-:Y:S05]  /*7170*/  BSYNC B1 ;  /* 0x0000000000017941 */ /* 0x000fea0003800000 */
.L_x_128:
        /* <DEDUP_REMOVED lines=8> */
.L_x_131:
[----:B------:R-:W-:Y:S05]  /*7200*/  BSYNC B1 ;  /* 0x0000000000017941 */ /* 0x000fea0003800000 */
.L_x_130:
        /* <DEDUP_REMOVED lines=10> */
[----:B------:R-:W1:Y:S02]  /*72b0*/  LDG.E.U8 R16, desc[UR36][R12.64+0x61] ;  /* 0x000061240c107981 */ /* 0x000e64000c1e1100 */
[----:B-1----:R-:W-:-:S05]  /*72c0*/  PRMT R3, R16, 0x8880, RZ ;  /* 0x0000888010037816 */ /* 0x002fca00000000ff */
[----:B------:R-:W-:-:S07]  /*72d0*/  IMAD R2, R3, R18, RZ ;  /* 0x0000001203027224 */ /* 0x000fce00078e02ff */
.L_x_133:
[----:B------:R-:W-:Y:S05]  /*72e0*/  BSYNC B1 ;  /* 0x0000000000017941 */ /* 0x000fea0003800000 */
.L_x_132:
[----:B-1----:R-:W2:Y:S01]  /*72f0*/  LDL.LU R3, [R1+0xcc] ;  /* 0x0000cc0001037983 */ /* 0x002ea20000300800 */
[----:B------:R-:W-:Y:S01]  /*7300*/  BSSY B1, `(.L_x_134) ;  /* 0x0000007000017945 */ /* 0x000fe20003800000 */
[----:B--2---:R-:W-:-:S05]  /*7310*/  @!P4 IMAD R3, R3, R17, R2 ;  /* 0x000000110303c224 */ /* 0x004fca00078e0202 */
[----:B------:R1:W-:Y:S01]  /*7320*/  @!P4 STG.E.U8 desc[UR36][R10.64+0x61], R3 ;  /* 0x000061030a00c986 */ /* 0x0003e2000c101124 */
[----:B------:R-:W-:Y:S05]  /*7330*/  @P3 BRA `(.L_x_135) ;  /* 0x00000000000c3947 */ /* 0x000fea0003800000 */
[----:B------:R-:W1:Y:S02]  /*7340*/  LDG.E.U8 R16, desc[UR36][R14.64+0x68] ;  /* 0x000068240e107981 */ /* 0x000e64000c1e1100 */
[----:B-1----:R-:W-:-:S05]  /*7350*/  PRMT R3, R16, 0x8880, RZ ;  /* 0x0000888010037816 */ /* 0x002fca00000000ff */
[----:B------:R-:W-:-:S07]  /*7360*/  IMAD R2, R3, R18, RZ ;  /* 0x0000001203027224 */ /* 0x000fce00078e02ff */
.L_x_135:
[----:B------:R-:W-:Y:S05]  /*7370*/  BSYNC B1 ;  /* 0x0000000000017941 */ /* 0x000fea0003800000 */
.L_x_134:
        /* <DEDUP_REMOVED lines=8> */
.L_x_137:
[----:B------:R-:W-:Y:S05]  /*7400*/  BSYNC B1 ;  /* 0x0000000000017941 */ /* 0x000fea0003800000 */
.L_x_136:
        /* <DEDUP_REMOVED lines=8> */
.L_x_139:
[----:B------:R-:W-:Y:S05]  /*7490*/  BSYNC B1 ;  /* 0x0000000000017941 */ /* 0x000fea0003800000 */
.L_x_138:
        /* <DEDUP_REMOVED lines=8> */
.L_x_141:
[----:B------:R-:W-:Y:S05]  /*7520*/  BSYNC B1 ;  /* 0x0000000000017941 */ /* 0x000fea0003800000 */
.L_x_140:
        /* <DEDUP_REMOVED lines=13> */
.L_x_143:
[----:B------:R-:W-:Y:S05]  /*7600*/  BSYNC B1 ;  /* 0x0000000000017941 */ /* 0x000fea0003800000 */
.L_x_142:
        /* <DEDUP_REMOVED lines=8> */
.L_x_145:
[----:B------:R-:W-:Y:S05]  /*7690*/  BSYNC B1 ;  /* 0x0000000000017941 */ /* 0x000fea0003800000 */
.L_x_144:
        /* <DEDUP_REMOVED lines=8> */
.L_x_147:
[----:B------:R-:W-:Y:S05]  /*7720*/  BSYNC B1 ;  /* 0x0000000000017941 */ /* 0x000fea0003800000 */
.L_x_146:
        /* <DEDUP_REMOVED lines=8> */
.L_x_149:
[----:B------:R-:W-:Y:S05]  /*77b0*/  BSYNC B1 ;  /* 0x0000000000017941 */ /* 0x000fea0003800000 */
.L_x_148:
        /* <DEDUP_REMOVED lines=8> */
.L_x_151:
[----:B------:R-:W-:Y:S05]  /*7840*/  BSYNC B1 ;  /* 0x0000000000017941 */ /* 0x000fea0003800000 */
.L_x_150:
        /* <DEDUP_REMOVED lines=13> */
.L_x_153:
[----:B------:R-:W-:Y:S05]  /*7920*/  BSYNC B1 ;  /* 0x0000000000017941 */ /* 0x000fea0003800000 */
.L_x_152:
        /* <DEDUP_REMOVED lines=8> */
.L_x_155:
[----:B------:R-:W-:Y:S05]  /*79b0*/  BSYNC B1 ;  /* 0x0000000000017941 */ /* 0x000fea0003800000 */
.L_x_154:
        /* <DEDUP_REMOVED lines=8> */
.L_x_157:
[----:B------:R-:W-:Y:S05]  /*7a40*/  BSYNC B1 ;  /* 0x0000000000017941 */ /* 0x000fea0003800000 */
.L_x_156:
        /* <DEDUP_REMOVED lines=8> */
.L_x_159:
[----:B------:R-:W-:Y:S05]  /*7ad0*/  BSYNC B1 ;  /* 0x0000000000017941 */ /* 0x000fea0003800000 */
.L_x_158:
        /* <DEDUP_REMOVED lines=8> */
.L_x_161:
[----:B------:R-:W-:Y:S05]  /*7b60*/  BSYNC B1 ;  /* 0x0000000000017941 */ /* 0x000fea0003800000 */
.L_x_160:
        /* <DEDUP_REMOVED lines=13> */
.L_x_163:
[----:B------:R-:W-:Y:S05]  /*7c40*/  BSYNC B1 ;  /* 0x0000000000017941 */ /* 0x000fea0003800000 */
.L_x_162:
        /* <DEDUP_REMOVED lines=8> */
.L_x_165:
[----:B------:R-:W-:Y:S05]  /*7cd0*/  BSYNC B1 ;  /* 0x0000000000017941 */ /* 0x000fea0003800000 */
.L_x_164:
        /* <DEDUP_REMOVED lines=8> */
.L_x_167:
[----:B------:R-:W-:Y:S05]  /*7d60*/  BSYNC B1 ;  /* 0x0000000000017941 */ /* 0x000fea0003800000 */
.L_x_166:
        /* <DEDUP_REMOVED lines=8> */
.L_x_169:
[----:B------:R-:W-:Y:S05]  /*7df0*/  BSYNC B1 ;  /* 0x0000000000017941 */ /* 0x000fea0003800000 */
.L_x_168:
        /* <DEDUP_REMOVED lines=8> */
.L_x_171:
[----:B------:R-:W-:Y:S05]  /*7e80*/  BSYNC B1 ;  /* 0x0000000000017941 */ /* 0x000fea0003800000 */
.L_x_170:
        /* <DEDUP_REMOVED lines=13> */
.L_x_173:
[----:B------:R-:W-:Y:S05]  /*7f60*/  BSYNC B1 ;  /* 0x0000000000017941 */ /* 0x000fea0003800000 */
.L_x_172:
        /* <DEDUP_REMOVED lines=8> */
.L_x_175:
[----:B------:R-:W-:Y:S05]  /*7ff0*/  BSYNC B1 ;  /* 0x0000000000017941 */ /* 0x000fea0003800000 */
.L_x_174:
        /* <DEDUP_REMOVED lines=8> */
.L_x_177:
[----:B------:R-:W-:Y:S05]  /*8080*/  BSYNC B1 ;  /* 0x0000000000017941 */ /* 0x000fea0003800000 */
.L_x_176:
        /* <DEDUP_REMOVED lines=8> */
.L_x_179:
[----:B------:R-:W-:Y:S05]  /*8110*/  BSYNC B1 ;  /* 0x0000000000017941 */ /* 0x000fea0003800000 */
.L_x_178:
        /* <DEDUP_REMOVED lines=8> */
.L_x_181:
[----:B------:R-:W-:Y:S05]  /*81a0*/  BSYNC B1 ;  /* 0x0000000000017941 */ /* 0x000fea0003800000 */
.L_x_180:
        /* <DEDUP_REMOVED lines=13> */
.L_x_183:
[----:B------:R-:W-:Y:S05]  /*8280*/  BSYNC B1 ;  /* 0x0000000000017941 */ /* 0x000fea0003800000 */
.L_x_182:
        /* <DEDUP_REMOVED lines=8> */
.L_x_185:
[----:B------:R-:W-:Y:S05]  /*8310*/  BSYNC B1 ;  /* 0x0000000000017941 */ /* 0x000fea0003800000 */
.L_x_184:
        /* <DEDUP_REMOVED lines=8> */
.L_x_187:
[----:B------:R-:W-:Y:S05]  /*83a0*/  BSYNC B1 ;  /* 0x0000000000017941 */ /* 0x000fea0003800000 */
.L_x_186:
        /* <DEDUP_REMOVED lines=8> */
.L_x_189:
[----:B------:R-:W-:Y:S05]  /*8430*/  BSYNC B1 ;  /* 0x0000000000017941 */ /* 0x000fea0003800000 */
.L_x_188:
        /* <DEDUP_REMOVED lines=8> */
.L_x_191:
[----:B------:R-:W-:Y:S05]  /*84c0*/  BSYNC B1 ;  /* 0x0000000000017941 */ /* 0x000fea0003800000 */
.L_x_190:
        /* <DEDUP_REMOVED lines=13> */
.L_x_193:
[----:B------:R-:W-:Y:S05]  /*85a0*/  BSYNC B1 ;  /* 0x0000000000017941 */ /* 0x000fea0003800000 */
.L_x_192:
        /* <DEDUP_REMOVED lines=8> */
.L_x_195:
[----:B------:R-:W-:Y:S05]  /*8630*/  BSYNC B1 ;  /* 0x0000000000017941 */ /* 0x000fea0003800000 */
.L_x_194:
        /* <DEDUP_REMOVED lines=8> */
.L_x_197:
[----:B------:R-:W-:Y:S05]  /*86c0*/  BSYNC B1 ;  /* 0x0000000000017941 */ /* 0x000fea0003800000 */
.L_x_196:
        /* <DEDUP_REMOVED lines=8> */
.L_x_199:
[----:B------:R-:W-:Y:S05]  /*8750*/  BSYNC B1 ;  /* 0x0000000000017941 */ /* 0x000fea0003800000 */
.L_x_198:
        /* <DEDUP_REMOVED lines=8> */
.L_x_201:
[----:B------:R-:W-:Y:S05]  /*87e0*/  BSYNC B1 ;  /* 0x0000000000017941 */ /* 0x000fea0003800000 */
.L_x_200:
        /* <DEDUP_REMOVED lines=13> */
.L_x_203:
[----:B------:R-:W-:Y:S05]  /*88c0*/  BSYNC B1 ;  /* 0x0000000000017941 */ /* 0x000fea0003800000 */
.L_x_202:
        /* <DEDUP_REMOVED lines=8> */
.L_x_205:
[----:B------:R-:W-:Y:S05]  /*8950*/  BSYNC B1 ;  /* 0x0000000000017941 */ /* 0x000fea0003800000 */
.L_x_204:
        /* <DEDUP_REMOVED lines=8> */
.L_x_207:
[----:B------:R-:W-:Y:S05]  /*89e0*/  BSYNC B1 ;  /* 0x0000000000017941 */ /* 0x000fea0003800000 */
.L_x_206:
        /* <DEDUP_REMOVED lines=8> */
.L_x_209:
[----:B------:R-:W-:Y:S05]  /*8a70*/  BSYNC B1 ;  /* 0x0000000000017941 */ /* 0x000fea0003800000 */
.L_x_208:
        /* <DEDUP_REMOVED lines=8> */
.L_x_211:
[----:B------:R-:W-:Y:S05]  /*8b00*/  BSYNC B1 ;  /* 0x0000000000017941 */ /* 0x000fea0003800000 */
.L_x_210:
        /* <DEDUP_REMOVED lines=13> */
.L_x_213:
[----:B------:R-:W-:Y:S05]  /*8be0*/  BSYNC B1 ;  /* 0x0000000000017941 */ /* 0x000fea0003800000 */
.L_x_212:
        /* <DEDUP_REMOVED lines=8> */
.L_x_215:
[----:B------:R-:W-:Y:S05]  /*8c70*/  BSYNC B1 ;  /* 0x0000000000017941 */ /* 0x000fea0003800000 */
.L_x_214:
        /* <DEDUP_REMOVED lines=8> */
.L_x_217:
[----:B------:R-:W-:Y:S05]  /*8d00*/  BSYNC B1 ;  /* 0x0000000000017941 */ /* 0x000fea0003800000 */
.L_x_216:
        /* <DEDUP_REMOVED lines=8> */
.L_x_219:
[----:B------:R-:W-:Y:S05]  /*8d90*/  BSYNC B1 ;  /* 0x0000000000017941 */ /* 0x000fea0003800000 */
.L_x_218:
        /* <DEDUP_REMOVED lines=8> */
.L_x_221:
[----:B------:R-:W-:Y:S05]  /*8e20*/  BSYNC B1 ;  /* 0x0000000000017941 */ /* 0x000fea0003800000 */
.L_x_220:
        /* <DEDUP_REMOVED lines=13> */
.L_x_223:
[----:B------:R-:W-:Y:S05]  /*8f00*/  BSYNC B1 ;  /* 0x0000000000017941 */ /* 0x000fea0003800000 */
.L_x_222:
        /* <DEDUP_REMOVED lines=8> */
.L_x_225:
[----:B------:R-:W-:Y:S05]  /*8f90*/  BSYNC B1 ;  /* 0x0000000000017941 */ /* 0x000fea0003800000 */
.L_x_224:
        /* <DEDUP_REMOVED lines=8> */
.L_x_227:
[----:B------:R-:W-:Y:S05]  /*9020*/  BSYNC B1 ;  /* 0x0000000000017941 */ /* 0x000fea0003800000 */
.L_x_226:
        /* <DEDUP_REMOVED lines=8> */
.L_x_229:
[----:B------:R-:W-:Y:S05]  /*90b0*/  BSYNC B1 ;  /* 0x0000000000017941 */ /* 0x000fea0003800000 */
.L_x_228:
        /* <DEDUP_REMOVED lines=8> */
.L_x_231:
[----:B------:R-:W-:Y:S05]  /*9140*/  BSYNC B1 ;  /* 0x0000000000017941 */ /* 0x000fea0003800000 */
.L_x_230:
        /* <DEDUP_REMOVED lines=13> */
.L_x_233:
[----:B------:R-:W-:Y:S05]  /*9220*/  BSYNC B1 ;  /* 0x0000000000017941 */ /* 0x000fea0003800000 */
.L_x_232:
        /* <DEDUP_REMOVED lines=8> */
.L_x_235:
[----:B------:R-:W-:Y:S05]  /*92b0*/  BSYNC B1 ;  /* 0x0000000000017941 */ /* 0x000fea0003800000 */
.L_x_234:
        /* <DEDUP_REMOVED lines=8> */
.L_x_237:
[----:B------:R-:W-:Y:S05]  /*9340*/  BSYNC B1 ;  /* 0x0000000000017941 */ /* 0x000fea0003800000 */
.L_x_236:
        /* <DEDUP_REMOVED lines=8> */
.L_x_239:
[----:B------:R-:W-:Y:S05]  /*93d0*/  BSYNC B1 ;  /* 0x0000000000017941 */ /* 0x000fea0003800000 */
.L_x_238:
        /* <DEDUP_REMOVED lines=8> */
.L_x_241:
[----:B------:R-:W-:Y:S05]  /*9460*/  BSYNC B1 ;  /* 0x0000000000017941 */ /* 0x000fea0003800000 */
.L_x_240:
        /* <DEDUP_REMOVED lines=13> */
.L_x_243:
[----:B------:R-:W-:Y:S05]  /*9540*/  BSYNC B1 ;  /* 0x0000000000017941 */ /* 0x000fea0003800000 */
.L_x_242:
        /* <DEDUP_REMOVED lines=8> */
.L_x_245:
[----:B------:R-:W-:Y:S05]  /*95d0*/  BSYNC B1 ;  /* 0x0000000000017941 */ /* 0x000fea0003800000 */
.L_x_244:
        /* <DEDUP_REMOVED lines=8> */
.L_x_247:
[----:B------:R-:W-:Y:S05]  /*9660*/  BSYNC B1 ;  /* 0x0000000000017941 */ /* 0x000fea0003800000 */
.L_x_246:
        /* <DEDUP_REMOVED lines=8> */
.L_x_249:
[----:B------:R-:W-:Y:S05]  /*96f0*/  BSYNC B1 ;  /* 0x0000000000017941 */ /* 0x000fea0003800000 */
.L_x_248:
        /* <DEDUP_REMOVED lines=8> */
.L_x_251:
[----:B------:R-:W-:Y:S05]  /*9780*/  BSYNC B1 ;  /* 0x0000000000017941 */ /* 0x000fea0003800000 */
.L_x_250:
        /* <DEDUP_REMOVED lines=13> */
.L_x_253:
[----:B------:R-:W-:Y:S05]  /*9860*/  BSYNC B1 ;  /* 0x0000000000017941 */ /* 0x000fea0003800000 */
.L_x_252:
        /* <DEDUP_REMOVED lines=8> */
.L_x_255:
[----:B------:R-:W-:Y:S05]  /*98f0*/  BSYNC B1 ;  /* 0x0000000000017941 */ /* 0x000fea0003800000 */
.L_x_254:
        /* <DEDUP_REMOVED lines=8> */
.L_x_257:
[----:B------:R-:W-:Y:S05]  /*9980*/  BSYNC B1 ;  /* 0x0000000000017941 */ /* 0x000fea0003800000 */
.L_x_256:
        /* <DEDUP_REMOVED lines=8> */
.L_x_259:
[----:B------:R-:W-:Y:S05]  /*9a10*/  BSYNC B1 ;  /* 0x0000000000017941 */ /* 0x000fea0003800000 */
.L_x_258:
        /* <DEDUP_REMOVED lines=8> */
.L_x_261:
[----:B------:R-:W-:Y:S05]  /*9aa0*/  BSYNC B1 ;  /* 0x0000000000017941 */ /* 0x000fea0003800000 */
.L_x_260:
        /* <DEDUP_REMOVED lines=13> */
.L_x_263:
[----:B------:R-:W-:Y:S05]  /*9b80*/  BSYNC B1 ;  /* 0x0000000000017941 */ /* 0x000fea0003800000 */
.L_x_262:
        /* <DEDUP_REMOVED lines=8> */
.L_x_265:
[----:B------:R-:W-:Y:S05]  /*9c10*/  BSYNC B1 ;  /* 0x0000000000017941 */ /* 0x000fea0003800000 */
.L_x_264:
        /* <DEDUP_REMOVED lines=8> */
.L_x_267:
[----:B------:R-:W-:Y:S05]  /*9ca0*/  BSYNC B1 ;  /* 0x0000000000017941 */ /* 0x000fea0003800000 */
.L_x_266:
        /* <DEDUP_REMOVED lines=8> */
.L_x_269:
[----:B------:R-:W-:Y:S05]  /*9d30*/  BSYNC B1 ;  /* 0x0000000000017941 */ /* 0x000fea0003800000 */
.L_x_268:
        /* <DEDUP_REMOVED lines=8> */
.L_x_271:
[----:B------:R-:W-:Y:S05]  /*9dc0*/  BSYNC B1 ;  /* 0x0000000000017941 */ /* 0x000fea0003800000 */
.L_x_270:
[----:B-1----:R-:W2:Y:S01]  /*9dd0*/  LDL.LU R3, [R1+0x1e0] ;  /* 0x0001e00001037983 */ /* 0x002ea20000300800 */
[C---:B------:R-:W-:Y:S01]  /*9de0*/  ISETP.LT.OR P2, PT, R0.reuse, 0xf2, !P1 ;  /* 0x000000f20000780c */ /* 0x040fe20004f41670 */
[----:B------:R-:W-:Y:S01]  /*9df0*/  BSSY B1, `(.L_x_272) ;  /* 0x000000c000017945 */ /* 0x000fe20003800000 */
[----:B------:R-:W-:Y:S02]  /*9e00*/  ISETP.LT.OR P6, PT, R0, 0xf9, !P1 ;  /* 0x000000f90000780c */ /* 0x000fe40004fc1670 */
[----:B------:R-:W-:Y:S02]  /*9e10*/  IADD3 R161, P3, R158, 0x80, RZ ;  /* 0x000000809ea17810 */ /* 0x000fe40007f7e0ff */
        /* <DEDUP_REMOVED lines=9> */
.L_x_273:
[----:B------:R-:W-:Y:S05]  /*9eb0*/  BSYNC B1 ;  /* 0x0000000000017941 */ /* 0x000fea0003800000 */
.L_x_272:
        /* <DEDUP_REMOVED lines=8> */
.L_x_275:
[----:B------:R-:W-:Y:S05]  /*9f40*/  BSYNC B1 ;  /* 0x0000000000017941 */ /* 0x000fea0003800000 */
.L_x_274:
        /* <DEDUP_REMOVED lines=8> */
.L_x_277:
[----:B------:R-:W-:Y:S05]  /*9fd0*/  BSYNC B1 ;  /* 0x0000000000017941 */ /* 0x000fea0003800000 */
.L_x_276:
        /* <DEDUP_REMOVED lines=8> */
.L_x_279:
[----:B------:R-:W-:Y:S05]  /*a060*/  BSYNC B1 ;  /* 0x0000000000017941 */ /* 0x000fea0003800000 */
.L_x_278:
[----:B-1----:R-:W2:Y:S01]  /*a070*/  LDL.LU R3, [R1+0x1f0] ;  /* 0x0001f00001037983 */ /* 0x002ea20000300800 */
[----:B------:R-:W-:Y:S01]  /*a080*/  BSSY B1, `(.L_x_280) ;  /* 0x0000008000017945 */ /* 0x000fe20003800000 */
[----:B------:R-:W-:-:S04]  /*a090*/  IMAD.WIDE.U32 R158, R161, R20, R156 ;  /* 0x00000014a19e7225 */ /* 0x000fc800078e009c */
[----:B--2---:R-:W-:-:S05]  /*a0a0*/  @!P6 IMAD R3, R3, R17, R2 ;  /* 0x000000110303e224 */ /* 0x004fca00078e0202 */
[----:B------:R1:W-:Y:S01]  /*a0b0*/  @!P6 STG.E.U8 desc[UR36][R4.64+0xf8], R3 ;  /* 0x0000f8030400e986 */ /* 0x0003e2000c101124 */
[----:B------:R-:W-:Y:S05]  /*a0c0*/  @P1 BRA `(.L_x_281) ;  /* 0x00000000000c1947 */ /* 0x000fea0003800000 */
[----:B------:R-:W1:Y:S02]  /*a0d0*/  LDG.E.U8 R16, desc[UR36][R14.64+0xf9] ;  /* 0x0000f9240e107981 */ /* 0x000e64000c1e1100 */
[----:B-1----:R-:W-:-:S05]  /*a0e0*/  PRMT R3, R16, 0x8880, RZ ;  /* 0x0000888010037816 */ /* 0x002fca00000000ff */
[----:B------:R-:W-:-:S07]  /*a0f0*/  IMAD R2, R3, R18, RZ ;  /* 0x0000001203027224 */ /* 0x000fce00078e02ff */
.L_x_281:
[----:B------:R-:W-:Y:S05]  /*a100*/  BSYNC B1 ;  /* 0x0000000000017941 */ /* 0x000fea0003800000 */
.L_x_280:
[----:B-1----:R-:W2:Y:S01]  /*a110*/  LDL.LU R3, [R1+0x1f4] ;  /* 0x0001f40001037983 */ /* 0x002ea20000300800 */
[----:B------:R-:W-:Y:S01]  /*a120*/  IMAD.WIDE.U32 R156, R161, R20, R152 ;  /* 0x00000014a19c7225 */ /* 0x000fe200078e0098 */
[----:B------:R-:W-:Y:S01]  /*a130*/  ISETP.GE.AND P2, PT, R19, 0x81, PT ;  /* 0x000000811300780c */ /* 0x000fe20003f46270 */
[----:B------:R-:W-:Y:S01]  /*a140*/  BSSY B1, `(.L_x_282) ;  /* 0x000000e000017945 */ /* 0x000fe20003800000 */
[-C--:B------:R-:W-:Y:S01]  /*a150*/  IADD3 R154, P5, P4, R154, R22.reuse, R158 ;  /* 0x000000169a9a7210 */ /* 0x080fe20007cbe09e */
[----:B0-----:R-:W-:Y:S01]  /*a160*/  IMAD.X R15, RZ, RZ, UR9, P3 ;  /* 0x00000009ff0f7e24 */ /* 0x001fe200098e06ff */
[----:B------:R-:W-:Y:S02]  /*a170*/  ISETP.LT.OR P6, PT, R0, 0x1, !P2 ;  /* 0x000000010000780c */ /* 0x000fe400057c1670 */
[----:B------:R-:W-:Y:S01]  /*a180*/  IADD3 R14, P3, R156, R22, RZ ;  /* 0x000000169c0e7210 */ /* 0x000fe20007f7e0ff */
[----:B------:R-:W-:Y:S02]  /*a190*/  IMAD R20, R15, R20, RZ ;  /* 0x000000140f147224 */ /* 0x000fe400078e02ff */
[----:B--2---:R-:W-:-:S05]  /*a1a0*/  @!P1 IMAD R3, R3, R17, R2 ;  /* 0x0000001103039224 */ /* 0x004fca00078e0202 */
[----:B------:R0:W-:Y:S01]  /*a1b0*/  @!P1 STG.E.U8 desc[UR36][R4.64+0xf9], R3 ;  /* 0x0000f90304009986 */ /* 0x0001e2000c101124 */
[C---:B------:R-:W-:Y:S02]  /*a1c0*/  ISETP.LT.OR P1, PT, R0.reuse, 0xf9, !P0 ;  /* 0x000000f90000780c */ /* 0x040fe40004721670 */
[----:B------:R-:W-:-:S11]  /*a1d0*/  ISETP.LT.OR P0, PT, R0, 0xfa, !P0 ;  /* 0x000000fa0000780c */ /* 0x000fd60004701670 */
[----:B0-----:R-:W-:Y:S05]  /*a1e0*/  @P1 BRA `(.L_x_283) ;  /* 0x00000000000c1947 */ /* 0x001fea0003800000 */
[----:B------:R-:W2:Y:S02]  /*a1f0*/  LDG.E.U8 R16, desc[UR36][R12.64+0xf8] ;  /* 0x0000f8240c107981 */ /* 0x000ea4000c1e1100 */
[----:B--2---:R-:W-:-:S05]  /*a200*/  PRMT R3, R16, 0x8880, RZ ;  /* 0x0000888010037816 */ /* 0x004fca00000000ff */
[----:B------:R-:W-:-:S07]  /*a210*/  IMAD R2, R3, R18, RZ ;  /* 0x0000001203027224 */ /* 0x000fce00078e02ff */
.L_x_283:
[----:B------:R-:W-:Y:S05]  /*a220*/  BSYNC B1 ;  /* 0x0000000000017941 */ /* 0x000fea0003800000 */
.L_x_282:
[----:B------:R-:W2:Y:S01]  /*a230*/  LDL.LU R3, [R1+0x1f8] ;  /* 0x0001f80001037983 */ /* 0x000ea20000300800 */
[----:B------:R-:W-:Y:S01]  /*a240*/  BSSY B1, `(.L_x_284) ;  /* 0x0000008000017945 */ /* 0x000fe20003800000 */
[----:B------:R-:W-:Y:S02]  /*a250*/  IMAD R21, R161, R21, R20 ;  /* 0x00000015a1157224 */ /* 0x000fe400078e0214 */
[----:B--2---:R-:W-:-:S05]  /*a260*/  @!P1 IMAD R3, R3, R17, R2 ;  /* 0x0000001103039224 */ /* 0x004fca00078e0202 */
[----:B------:R0:W-:Y:S01]  /*a270*/  @!P1 STG.E.U8 desc[UR36][R10.64+0xf8], R3 ;  /* 0x0000f8030a009986 */ /* 0x0001e2000c101124 */
[----:B------:R-:W-:Y:S05]  /*a280*/  @P0 BRA `(.L_x_285) ;  /* 0x00000000000c0947 */ /* 0x000fea0003800000 */
[----:B------:R-:W0:Y:S02]  /*a290*/  LDG.E.U8 R16, desc[UR36][R12.64+0xf9] ;  /* 0x0000f9240c107981 */ /* 0x000e24000c1e1100 */
[----:B0-----:R-:W-:-:S05]  /*a2a0*/  PRMT R3, R16, 0x8880, RZ ;  /* 0x0000888010037816 */ /* 0x001fca00000000ff */
[----:B------:R-:W-:-:S07]  /*a2b0*/  IMAD R2, R3, R18, RZ ;  /* 0x0000001203027224 */ /* 0x000fce00078e02ff */
.L_x_285:
[----:B------:R-:W-:Y:S05]  /*a2c0*/  BSYNC B1 ;  /* 0x0000000000017941 */ /* 0x000fea0003800000 */
.L_x_284:
[----:B0-----:R-:W2:Y:S01]  /*a2d0*/  LDL.LU R3, [R1+0x1fc] ;  /* 0x0001fc0001037983 */ /* 0x001ea20000300800 */
[----:B------:R-:W-:Y:S01]  /*a2e0*/  BSSY B1, `(.L_x_286) ;  /* 0x0000009000017945 */ /* 0x000fe20003800000 */
[----:B------:R-:W-:Y:S01]  /*a2f0*/  IADD3.X R15, R23, R157, R21, P3, !PT ;  /* 0x0000009d170f7210 */ /* 0x000fe20001ffe415 */
[----:B------:R-:W-:Y:S02]  /*a300*/  IMAD.IADD R158, R21, 0x1, R159 ;  /* 0x00000001159e7824 */ /* 0x000fe400078e029f */
[----:B--2---:R-:W-:-:S05]  /*a310*/  @!P0 IMAD R3, R3, R17, R2 ;  /* 0x0000001103038224 */ /* 0x004fca00078e0202 */
[----:B------:R0:W-:Y:S01]  /*a320*/  @!P0 STG.E.U8 desc[UR36][R10.64+0xf9], R3 ;  /* 0x0000f9030a008986 */ /* 0x0001e2000c101124 */
[----:B------:R-:W-:Y:S05]  /*a330*/  @P6 BRA `(.L_x_287) ;  /* 0x00000000000c6947 */ /* 0x000fea0003800000 */
[----:B------:R-:W0:Y:S02]  /*a340*/  LDG.E.U8 R16, desc[UR36][R14.64] ;  /* 0x000000240e107981 */ /* 0x000e24000c1e1100 */
[----:B0-----:R-:W-:-:S05]  /*a350*/  PRMT R3, R16, 0x8880, RZ ;  /* 0x0000888010037816 */ /* 0x001fca00000000ff */
[----:B------:R-:W-:-:S07]  /*a360*/  IMAD R2, R3, R18, RZ ;  /* 0x0000001203027224 */ /* 0x000fce00078e02ff */
.L_x_287:
[----:B------:R-:W-:Y:S05]  /*a370*/  BSYNC B1 ;  /* 0x0000000000017941 */ /* 0x000fea0003800000 */
.L_x_286:
[----:B------:R-:W-:Y:S01]  /*a380*/  ISETP.LT.OR P3, PT, R0, 0x2, !P2 ;  /* 0x000000020000780c */ /* 0x000fe20005761670 */
[----:B0-----:R-:W-:Y:S01]  /*a390*/  @!P6 IMAD R3, R24, R17, R2 ;  /* 0x000000111803e224 */ /* 0x001fe200078e0202 */
[----:B------:R-:W-:Y:S01]  /*a3a0*/  ISETP.GE.AND P0, PT, R19, 0x89, PT ;  /* 0x000000891300780c */ /* 0x000fe20003f06270 */
[----:B------:R-:W-:Y:S01]  /*a3b0*/  BSSY B1, `(.L_x_288) ;  /* 0x000000b000017945 */ /* 0x000fe20003800000 */
[----:B------:R-:W-:Y:S02]  /*a3c0*/  IADD3.X R155, R153, R23, R158, P5, P4 ;  /* 0x00000017999b7210 */ /* 0x000fe40002fe849e */
[----:B------:R0:W-:Y:S01]  /*a3d0*/  @!P6 STG.E.U8 desc[UR36][R6.64], R3 ;  /* 0x000000030600e986 */ /* 0x0001e2000c101124 */
[C---:B------:R-:W-:Y:S02]  /*a3e0*/  ISETP.LT.OR P4, PT, R0.reuse, 0x1, !P0 ;  /* 0x000000010000780c */ /* 0x040fe40004781670 */
[C---:B------:R-:W-:Y:S02]  /*a3f0*/  ISETP.LT.OR P5, PT, R0.reuse, 0x2, !P0 ;  /* 0x000000020000780c */ /* 0x040fe400047a1670 */
[----:B------:R-:W-:-:S02]  /*a400*/  ISETP.LT.OR P6, PT, R0, 0x9, !P2 ;  /* 0x000000090000780c */ /* 0x000fc400057c1670 */
[----:B------:R-:W-:Y:S01]  /*a410*/  ISETP.LT.OR P1, PT, R0, 0xa, !P2 ;  /* 0x0000000a0000780c */ /* 0x000fe20005721670 */
[----:B------:R-:W-:-:S12]  /*a420*/  @P3 BRA `(.L_x_289) ;  /* 0x00000000000c3947 */ /* 0x000fd80003800000 */
[----:B------:R-:W0:Y:S02]  /*a430*/  LDG.E.U8 R16, desc[UR36][R14.64+0x1] ;  /* 0x000001240e107981 */ /* 0x000e24000c1e1100 */
[----:B0-----:R-:W-:-:S05]  /*a440*/  PRMT R3, R16, 0x8880, RZ ;  /* 0x0000888010037816 */ /* 0x001fca00000000ff */
[----:B------:R-:W-:-:S07]  /*a450*/  IMAD R2, R3, R18, RZ ;  /* 0x0000001203027224 */ /* 0x000fce00078e02ff */
.L_x_289:
[----:B------:R-:W-:Y:S05]  /*a460*/  BSYNC B1 ;  /* 0x0000000000017941 */ /* 0x000fea0003800000 */
.L_x_288:
[----:B------:R-:W-:Y:S01]  /*a470*/  @!P3 IMAD R25, R25, R17, R2 ;  /* 0x000000111919b224 */ /* 0x000fe200078e0202 */
[----:B------:R-:W-:Y:S04]  /*a480*/  BSSY B1, `(.L_x_290) ;  /* 0x0000006000017945 */ /* 0x000fe80003800000 */
[----:B------:R1:W-:Y:S01]  /*a490*/  @!P3 STG.E.U8 desc[UR36][R6.64+0x1], R25 ;  /* 0x000001190600b986 */ /* 0x0003e2000c101124 */
[----:B------:R-:W-:Y:S05]  /*a4a0*/  @P4 BRA `(.L_x_291) ;  /* 0x00000000000c4947 */ /* 0x000fea0003800000 */
[----:B------:R-:W0:Y:S02]  /*a4b0*/  LDG.E.U8 R16, desc[UR36][R154.64] ;  /* 0x000000249a107981 */ /* 0x000e24000c1e1100 */
[----:B0-----:R-:W-:-:S05]  /*a4c0*/  PRMT R3, R16, 0x8880, RZ ;  /* 0x0000888010037816 */ /* 0x001fca00000000ff */
[----:B------:R-:W-:-:S07]  /*a4d0*/  IMAD R2, R3, R18, RZ ;  /* 0x0000001203027224 */ /* 0x000fce00078e02ff */
.L_x_291:
[----:B------:R-:W-:Y:S05]  /*a4e0*/  BSYNC B1 ;  /* 0x0000000000017941 */ /* 0x000fea0003800000 */
.L_x_290:
[----:B0-----:R-:W-:Y:S01]  /*a4f0*/  @!P4 IMAD R3, R26, R17, R2 ;  /* 0x000000111a03c224 */ /* 0x001fe200078e0202 */
[----:B------:R-:W-:Y:S04]  /*a500*/  BSSY B1, `(.L_x_292) ;  /* 0x0000006000017945 */ /* 0x000fe80003800000 */
[----:B------:R0:W-:Y:S01]  /*a510*/  @!P4 STG.E.U8 desc[UR36][R8.64], R3 ;  /* 0x000000030800c986 */ /* 0x0001e2000c101124 */
[----:B------:R-:W-:Y:S05]  /*a520*/  @P5 BRA `(.L_x_293) ;  /* 0x00000000000c5947 */ /* 0x000fea0003800000 */
[----:B------:R-:W0:Y:S02]  /*a530*/  LDG.E.U8 R16, desc[UR36][R154.64+0x1] ;  /* 0x000001249a107981 */ /* 0x000e24000c1e1100 */
[----:B0-----:R-:W-:-:S05]  /*a540*/  PRMT R3, R16, 0x8880, RZ ;  /* 0x0000888010037816 */ /* 0x001fca00000000ff */
[----:B------:R-:W-:-:S07]  /*a550*/  IMAD R2, R3, R18, RZ ;  /* 0x0000001203027224 */ /* 0x000fce00078e02ff */
.L_x_293:
[----:B------:R-:W-:Y:S05]  /*a560*/  BSYNC B1 ;  /* 0x0000000000017941 */ /* 0x000fea0003800000 */
.L_x_292:
[----:B------:R-:W-:Y:S01]  /*a570*/  @!P5 IMAD R27, R27, R17, R2 ;  /* 0x000000111b1bd224 */ /* 0x000fe200078e0202 */
[----:B------:R-:W-:Y:S04]  /*a580*/  BSSY B1, `(.L_x_294) ;  /* 0x0000006000017945 */ /* 0x000fe80003800000 */
[----:B------:R2:W-:Y:S01]  /*a590*/  @!P5 STG.E.U8 desc[UR36][R8.64+0x1], R27 ;  /* 0x0000011b0800d986 */ /* 0x0005e2000c101124 */
[----:B------:R-:W-:Y:S05]  /*a5a0*/  @P6 BRA `(.L_x_295) ;  /* 0x00000000000c6947 */ /* 0x000fea0003800000 */
[----:B------:R-:W0:Y:S02]  /*a5b0*/  LDG.E.U8 R16, desc[UR36][R14.64+0x8] ;  /* 0x000008240e107981 */ /* 0x000e24000c1e1100 */
[----:B0-----:R-:W-:-:S05]  /*a5c0*/  PRMT R3, R16, 0x8880, RZ ;  /* 0x0000888010037816 */ /* 0x001fca00000000ff */
[----:B------:R-:W-:-:S07]  /*a5d0*/  IMAD R2, R3, R18, RZ ;  /* 0x0000001203027224 */ /* 0x000fce00078e02ff */
.L_x_295:
[----:B------:R-:W-:Y:S05]  /*a5e0*/  BSYNC B1 ;  /* 0x0000000000017941 */ /* 0x000fea0003800000 */
.L_x_294:
[----:B0-----:R-:W-:Y:S01]  /*a5f0*/  @!P6 IMAD R3, R28, R17, R2 ;  /* 0x000000111c03e224 */ /* 0x001fe200078e0202 */
[----:B------:R-:W-:Y:S04]  /*a600*/  BSSY B1, `(.L_x_296) ;  /* 0x0000006000017945 */ /* 0x000fe80003800000 */
[----:B------:R0:W-:Y:S01]  /*a610*/  @!P6 STG.E.U8 desc[UR36][R6.64+0x8], R3 ;  /* 0x000008030600e986 */ /* 0x0001e2000c101124 */
[----:B------:R-:W-:Y:S05]  /*a620*/  @P1 BRA `(.L_x_297) ;  /* 0x00000000000c1947 */ /* 0x000fea0003800000 */
[----:B------:R-:W0:Y:S02]  /*a630*/  LDG.E.U8 R16, desc[UR36][R14.64+0x9] ;  /* 0x000009240e107981 */ /* 0x000e24000c1e1100 */
[----:B0-----:R-:W-:-:S05]  /*a640*/  PRMT R3, R16, 0x8880, RZ ;  /* 0x0000888010037816 */ /* 0x001fca00000000ff */
[----:B------:R-:W-:-:S07]  /*a650*/  IMAD R2, R3, R18, RZ ;  /* 0x0000001203027224 */ /* 0x000fce00078e02ff */
.L_x_297:
[----:B------:R-:W-:Y:S05]  /*a660*/  BSYNC B1 ;  /* 0x0000000000017941 */ /* 0x000fea0003800000 */
.L_x_296:
[C---:B------:R-:W-:Y:S01]  /*a670*/  ISETP.LT.OR P4, PT, R0.reuse, 0x9, !P0 ;  /* 0x000000090000780c */ /* 0x040fe20004781670 */
[----:B------:R-:W-:Y:S01]  /*a680*/  @!P1 IMAD R29, R29, R17, R2 ;  /* 0x000000111d1d9224 */ /* 0x000fe200078e0202 */
[----:B------:R-:W-:Y:S01]  /*a690*/  BSSY B1, `(.L_x_298) ;  /* 0x000000a000017945 */ /* 0x000fe20003800000 */
[C---:B------:R-:W-:Y:S02]  /*a6a0*/  ISETP.LT.OR P3, PT, R0.reuse, 0xa, !P0 ;  /* 0x0000000a0000780c */ /* 0x040fe40004761670 */
[C---:B------:R-:W-:Y:S01]  /*a6b0*/  ISETP.LT.OR P5, PT, R0.reuse, 0x11, !P2 ;  /* 0x000000110000780c */ /* 0x040fe200057a1670 */
[----:B------:R3:W-:Y:S01]  /*a6c0*/  @!P1 STG.E.U8 desc[UR36][R6.64+0x9], R29 ;  /* 0x0000091d06009986 */ /* 0x0007e2000c101124 */
[C---:B------:R-:W-:Y:S02]  /*a6d0*/  ISETP.LT.OR P6, PT, R0.reuse, 0x12, !P2 ;  /* 0x000000120000780c */ /* 0x040fe400057c1670 */
[----:B------:R-:W-:-:S04]  /*a6e0*/  ISETP.LT.OR P1, PT, R0, 0x11, !P0 ;  /* 0x000000110000780c */ /* 0x000fc80004721670 */
[----:B------:R-:W-:Y:S09]  /*a6f0*/  @P4 BRA `(.L_x_299) ;  /* 0x00000000000c4947 */ /* 0x000ff20003800000 */
[----:B------:R-:W0:Y:S02]  /*a700*/  LDG.E.U8 R16, desc[UR36][R154.64+0x8] ;  /* 0x000008249a107981 */ /* 0x000e24000c1e1100 */
[----:B0-----:R-:W-:-:S05]  /*a710*/  PRMT R3, R16, 0x8880, RZ ;  /* 0x0000888010037816 */ /* 0x001fca00000000ff */
[----:B------:R-:W-:-:S07]  /*a720*/  IMAD R2, R3, R18, RZ ;  /* 0x0000001203027224 */ /* 0x000fce00078e02ff */
.L_x_299:
[----:B------:R-:W-:Y:S05]  /*a730*/  BSYNC B1 ;  /* 0x0000000000017941 */ /* 0x000fea0003800000 */
.L_x_298:
[----:B0-----:R-:W-:Y:S01]  /*a740*/  @!P4 IMAD R3, R30, R17, R2 ;  /* 0x000000111e03c224 */ /* 0x001fe200078e0202 */
[----:B------:R-:W-:Y:S04]  /*a750*/  BSSY B1, `(.L_x_300) ;  /* 0x0000006000017945 */ /* 0x000fe80003800000 */
[----:B------:R0:W-:Y:S01]  /*a760*/  @!P4 STG.E.U8 desc[UR36][R8.64+0x8], R3 ;  /* 0x000008030800c986 */ /* 0x0001e2000c101124 */
[----:B------:R-:W-:Y:S05]  /*a770*/  @P3 BRA `(.L_x_301) ;  /* 0x00000000000c3947 */ /* 0x000fea0003800000 */
[----:B------:R-:W0:Y:S02]  /*a780*/  LDG.E.U8 R16, desc[UR36][R154.64+0x9] ;  /* 0x000009249a107981 */ /* 0x000e24000c1e1100 */
[----:B0-----:R-:W-:-:S05]  /*a790*/  PRMT R3, R16, 0x8880, RZ ;  /* 0x0000888010037816 */ /* 0x001fca00000000ff */
[----:B------:R-:W-:-:S07]  /*a7a0*/  IMAD R2, R3, R18, RZ ;  /* 0x0000001203027224 */ /* 0x000fce00078e02ff */
.L_x_301:
[----:B------:R-:W-:Y:S05]  /*a7b0*/  BSYNC B1 ;  /* 0x0000000000017941 */ /* 0x000fea0003800000 */
.L_x_300:
[----:B------:R-:W-:Y:S01]  /*a7c0*/  @!P3 IMAD R31, R31, R17, R2 ;  /* 0x000000111f1fb224 */ /* 0x000fe200078e0202 */
[----:B------:R-:W-:Y:S04]  /*a7d0*/  BSSY B1, `(.L_x_302) ;  /* 0x0000006000017945 */ /* 0x000fe80003800000 */
[----:B------:R4:W-:Y:S01]  /*a7e0*/  @!P3 STG.E.U8 desc[UR36][R8.64+0x9], R31 ;  /* 0x0000091f0800b986 */ /* 0x0009e2000c101124 */
[----:B------:R-:W-:Y:S05]  /*a7f0*/  @P5 BRA `(.L_x_303) ;  /* 0x00000000000c5947 */ /* 0x000fea0003800000 */
[----:B------:R-:W0:Y:S02]  /*a800*/  LDG.E.U8 R16, desc[UR36][R14.64+0x10] ;  /* 0x000010240e107981 */ /* 0x000e24000c1e1100 */
[----:B0-----:R-:W-:-:S05]  /*a810*/  PRMT R3, R16, 0x8880, RZ ;  /* 0x0000888010037816 */ /* 0x001fca00000000ff */
[----:B------:R-:W-:-:S07]  /*a820*/  IMAD R2, R3, R18, RZ ;  /* 0x0000001203027224 */ /* 0x000fce00078e02ff */
.L_x_303:
[----:B------:R-:W-:Y:S05]  /*a830*/  BSYNC B1 ;  /* 0x0000000000017941 */ /* 0x000fea0003800000 */
.L_x_302:
[----:B0-----:R-:W-:Y:S01]  /*a840*/  @!P5 IMAD R3, R32, R17, R2 ;  /* 0x000000112003d224 */ /* 0x001fe200078e0202 */
[----:B------:R-:W-:Y:S04]  /*a850*/  BSSY B1, `(.L_x_304) ;  /* 0x0000006000017945 */ /* 0x000fe80003800000 */
[----:B------:R0:W-:Y:S01]  /*a860*/  @!P5 STG.E.U8 desc[UR36][R6.64+0x10], R3 ;  /* 0x000010030600d986 */ /* 0x0001e2000c101124 */
[----:B------:R-:W-:Y:S05]  /*a870*/  @P6 BRA `(.L_x_305) ;  /* 0x00000000000c6947 */ /* 0x000fea0003800000 */
[----:B------:R-:W0:Y:S02]  /*a880*/  LDG.E.U8 R16, desc[UR36][R14.64+0x11] ;  /* 0x000011240e107981 */ /* 0x000e24000c1e1100 */
[----:B0-----:R-:W-:-:S05]  /*a890*/  PRMT R3, R16, 0x8880, RZ ;  /* 0x0000888010037816 */ /* 0x001fca00000000ff */
[----:B------:R-:W-:-:S07]  /*a8a0*/  IMAD R2, R3, R18, RZ ;  /* 0x0000001203027224 */ /* 0x000fce00078e02ff */
.L_x_305:
[----:B------:R-:W-:Y:S05]  /*a8b0*/  BSYNC B1 ;  /* 0x0000000000017941 */ /* 0x000fea0003800000 */
.L_x_304:
[----:B------:R-:W-:Y:S01]  /*a8c0*/  @!P6 IMAD R33, R33, R17, R2 ;  /* 0x000000112121e224 */ /* 0x000fe200078e0202 */
[----:B------:R-:W-:Y:S04]  /*a8d0*/  BSSY B1, `(.L_x_306) ;  /* 0x0000006000017945 */ /* 0x000fe80003800000 */
[----:B------:R0:W-:Y:S01]  /*a8e0*/  @!P6 STG.E.U8 desc[UR36][R6.64+0x11], R33 ;  /* 0x000011210600e986 */ /* 0x0001e2000c101124 */
[----:B------:R-:W-:Y:S05]  /*a8f0*/  @P1 BRA `(.L_x_307) ;  /* 0x00000000000c1947 */ /* 0x000fea0003800000 */
[----:B------:R-:W0:Y:S02]  /*a900*/  LDG.E.U8 R16, desc[UR36][R154.64+0x10] ;  /* 0x000010249a107981 */ /* 0x000e24000c1e1100 */
[----:B0-----:R-:W-:-:S05]  /*a910*/  PRMT R3, R16, 0x8880, RZ ;  /* 0x0000888010037816 */ /* 0x001fca00000000ff */
[----:B------:R-:W-:-:S07]  /*a920*/  IMAD R2, R3, R18, RZ ;  /* 0x0000001203027224 */ /* 0x000fce00078e02ff */
.L_x_307:
[----:B------:R-:W-:Y:S05]  /*a930*/  BSYNC B1 ;  /* 0x0000000000017941 */ /* 0x000fea0003800000 */
.L_x_306:
[----:B------:R-:W-:Y:S01]  /*a940*/  ISETP.LT.OR P4, PT, R0, 0x12, !P0 ;  /* 0x000000120000780c */ /* 0x000fe20004781670 */
[----:B0-----:R-:W-:Y:S01]  /*a950*/  @!P1 IMAD R3, R34, R17, R2 ;  /* 0x0000001122039224 */ /* 0x001fe200078e0202 */
        /* <DEDUP_REMOVED lines=10> */
.L_x_309:
[----:B------:R-:W-:Y:S05]  /*aa00*/  BSYNC B1 ;  /* 0x0000000000017941 */ /* 0x000fea0003800000 */
.L_x_308:
[----:B------:R-:W-:Y:S01]  /*aa10*/  @!P4 IMAD R35, R35, R17, R2 ;  /* 0x000000112323c224 */ /* 0x000fe200078e0202 */
[----:B------:R-:W-:Y:S04]  /*aa20*/  BSSY B1, `(.L_x_310) ;  /* 0x0000006000017945 */ /* 0x000fe80003800000 */
[----:B------:R0:W-:Y:S01]  /*aa30*/  @!P4 STG.E.U8 desc[UR36][R8.64+0x11], R35 ;  /* 0x000011230800c986 */ /* 0x0001e2000c101124 */
[----:B------:R-:W-:Y:S05]  /*aa40*/  @P3 BRA `(.L_x_311) ;  /* 0x00000000000c3947 */ /* 0x000fea0003800000 */
[----:B------:R-:W0:Y:S02]  /*aa50*/  LDG.E.U8 R16, desc[UR36][R14.64+0x18] ;  /* 0x000018240e107981 */ /* 0x000e24000c1e1100 */
[----:B0-----:R-:W-:-:S05]  /*aa60*/  PRMT R3, R16, 0x8880, RZ ;  /* 0x0000888010037816 */ /* 0x001fca00000000ff */
[----:B------:R-:W-:-:S07]  /*aa70*/  IMAD R2, R3, R18, RZ ;  /* 0x0000001203027224 */ /* 0x000fce00078e02ff */
.L_x_311:
[----:B------:R-:W-:Y:S05]  /*aa80*/  BSYNC B1 ;  /* 0x0000000000017941 */ /* 0x000fea0003800000 */
.L_x_310:
[----:B0-----:R-:W-:Y:S01]  /*aa90*/  @!P3 IMAD R3, R36, R17, R2 ;  /* 0x000000112403b224 */ /* 0x001fe200078e0202 */
[----:B------:R-:W-:Y:S04]  /*aaa0*/  BSSY B1, `(.L_x_312) ;  /* 0x0000006000017945 */ /* 0x000fe80003800000 */
[----:B------:R0:W-:Y:S01]  /*aab0*/  @!P3 STG.E.U8 desc[UR36][R6.64+0x18], R3 ;  /* 0x000018030600b986 */ /* 0x0001e2000c101124 */
[----:B------:R-:W-:Y:S05]  /*aac0*/  @P5 BRA `(.L_x_313) ;  /* 0x00000000000c5947 */ /* 0x000fea0003800000 */
[----:B------:R-:W0:Y:S02]  /*aad0*/  LDG.E.U8 R16, desc[UR36][R14.64+0x19] ;  /* 0x000019240e107981 */ /* 0x000e24000c1e1100 */
[----:B0-----:R-:W-:-:S05]  /*aae0*/  PRMT R3, R16, 0x8880, RZ ;  /* 0x0000888010037816 */ /* 0x001fca00000000ff */
[----:B------:R-:W-:-:S07]  /*aaf0*/  IMAD R2, R3, R18, RZ ;  /* 0x0000001203027224 */ /* 0x000fce00078e02ff */
.L_x_313:
[----:B------:R-:W-:Y:S05]  /*ab00*/  BSYNC B1 ;  /* 0x0000000000017941 */ /* 0x000fea0003800000 */
.L_x_312:
[----:B------:R-:W-:Y:S01]  /*ab10*/  @!P5 IMAD R37, R37, R17, R2 ;  /* 0x000000112525d224 */ /* 0x000fe200078e0202 */
[----:B------:R-:W-:Y:S04]  /*ab20*/  BSSY B1, `(.L_x_314) ;  /* 0x0000006000017945 */ /* 0x000fe80003800000 */
[----:B------:R0:W-:Y:S01]  /*ab30*/  @!P5 STG.E.U8 desc[UR36][R6.64+0x19], R37 ;  /* 0x000019250600d986 */ /* 0x0001e2000c101124 */
[----:B------:R-:W-:Y:S05]  /*ab40*/  @P6 BRA `(.L_x_315) ;  /* 0x00000000000c6947 */ /* 0x000fea0003800000 */
[----:B------:R-:W0:Y:S02]  /*ab50*/  LDG.E.U8 R16, desc[UR36][R154.64+0x18] ;  /* 0x000018249a107981 */ /* 0x000e24000c1e1100 */
[----:B0-----:R-:W-:-:S05]  /*ab60*/  PRMT R3, R16, 0x8880, RZ ;  /* 0x0000888010037816 */ /* 0x001fca00000000ff */
[----:B------:R-:W-:-:S07]  /*ab70*/  IMAD R2, R3, R18, RZ ;  /* 0x0000001203027224 */ /* 0x000fce00078e02ff */
.L_x_315:
[----:B------:R-:W-:Y:S05]  /*ab80*/  BSYNC B1 ;  /* 0x0000000000017941 */ /* 0x000fea0003800000 */
.L_x_314:
[----:B0-----:R-:W-:Y:S01]  /*ab90*/  @!P6 IMAD R3, R38, R17, R2 ;  /* 0x000000112603e224 */ /* 0x001fe200078e0202 */
[----:B------:R-:W-:Y:S04]  /*aba0*/  BSSY B1, `(.L_x_316) ;  /* 0x0000006000017945 */ /* 0x000fe80003800000 */
[----:B------:R0:W-:Y:S01]  /*abb0*/  @!P6 STG.E.U8 desc[UR36][R8.64+0x18], R3 ;  /* 0x000018030800e986 */ /* 0x0001e2000c101124 */
[----:B------:R-:W-:Y:S05]  /*abc0*/  @P1 BRA `(.L_x_317) ;  /* 0x00000000000c1947 */ /* 0x000fea0003800000 */
[----:B------:R-:W0:Y:S02]  /*abd0*/  LDG.E.U8 R16, desc[UR36][R154.64+0x19] ;  /* 0x000019249a107981 */ /* 0x000e24000c1e1100 */
[----:B0-----:R-:W-:-:S05]  /*abe0*/  PRMT R3, R16, 0x8880, RZ ;  /* 0x0000888010037816 */ /* 0x001fca00000000ff */
[----:B------:R-:W-:-:S07]  /*abf0*/  IMAD R2, R3, R18, RZ ;  /* 0x0000001203027224 */ /* 0x000fce00078e02ff */
.L_x_317:
[----:B------:R-:W-:Y:S05]  /*ac00*/  BSYNC B1 ;  /* 0x0000000000017941 */ /* 0x000fea0003800000 */
.L_x_316:
        /* <DEDUP_REMOVED lines=12> */
.L_x_319:
[----:B------:R-:W-:Y:S05]  /*acd0*/  BSYNC B1 ;  /* 0x0000000000017941 */ /* 0x000fea0003800000 */
.L_x_318:
[----:B0-----:R-:W-:Y:S01]  /*ace0*/  @!P4 IMAD R3, R40, R17, R2 ;  /* 0x000000112803c224 */ /* 0x001fe200078e0202 */
[----:B------:R-:W-:Y:S04]  /*acf0*/  BSSY B1, `(.L_x_320) ;  /* 0x0000006000017945 */ /* 0x000fe80003800000 */
[----:B------:R0:W-:Y:S01]  /*ad00*/  @!P4 STG.E.U8 desc[UR36][R6.64+0x20], R3 ;  /* 0x000020030600c986 */ /* 0x0001e2000c101124 */
[----:B------:R-:W-:Y:S05]  /*ad10*/  @P3 BRA `(.L_x_321) ;  /* 0x00000000000c3947 */ /* 0x000fea0003800000 */
[----:B------:R-:W0:Y:S02]  /*ad20*/  LDG.E.U8 R16, desc[UR36][R14.64+0x21] ;  /* 0x000021240e107981 */ /* 0x000e24000c1e1100 */
[----:B0-----:R-:W-:-:S05]  /*ad30*/  PRMT R3, R16, 0x8880, RZ ;  /* 0x0000888010037816 */ /* 0x001fca00000000ff */
[----:B------:R-:W-:-:S07]  /*ad40*/  IMAD R2, R3, R18, RZ ;  /* 0x0000001203027224 */ /* 0x000fce00078e02ff */
.L_x_321:
[----:B------:R-:W-:Y:S05]  /*ad50*/  BSYNC B1 ;  /* 0x0000000000017941 */ /* 0x000fea0003800000 */
.L_x_320:
[----:B------:R-:W-:Y:S01]  /*ad60*/  @!P3 IMAD R41, R41, R17, R2 ;  /* 0x000000112929b224 */ /* 0x000fe200078e0202 */
[----:B------:R-:W-:Y:S04]  /*ad70*/  BSSY B1, `(.L_x_322) ;  /* 0x0000006000017945 */ /* 0x000fe80003800000 */
[----:B------:R0:W-:Y:S01]  /*ad80*/  @!P3 STG.E.U8 desc[UR36][R6.64+0x21], R41 ;  /* 0x000021290600b986 */ /* 0x0001e2000c101124 */
[----:B------:R-:W-:Y:S05]  /*ad90*/  @P5 BRA `(.L_x_323) ;  /* 0x00000000000c5947 */ /* 0x000fea0003800000 */
[----:B------:R-:W0:Y:S02]  /*ada0*/  LDG.E.U8 R16, desc[UR36][R154.64+0x20] ;  /* 0x000020249a107981 */ /* 0x000e24000c1e1100 */
[----:B0-----:R-:W-:-:S05]  /*adb0*/  PRMT R3, R16, 0x8880, RZ ;  /* 0x0000888010037816 */ /* 0x001fca00000000ff */
[----:B------:R-:W-:-:S07]  /*adc0*/  IMAD R2, R3, R18, RZ ;  /* 0x0000001203027224 */ /* 0x000fce00078e02ff */
.L_x_323:
[----:B------:R-:W-:Y:S05]  /*add0*/  BSYNC B1 ;  /* 0x0000000000017941 */ /* 0x000fea0003800000 */
.L_x_322:
[----:B0-----:R-:W-:Y:S01]  /*ade0*/  @!P5 IMAD R3, R42, R17, R2 ;  /* 0x000000112a03d224 */ /* 0x001fe200078e0202 */
[----:B------:R-:W-:Y:S04]  /*adf0*/  BSSY B1, `(.L_x_324) ;  /* 0x0000006000017945 */ /* 0x000fe80003800000 */
[----:B------:R0:W-:Y:S01]  /*ae00*/  @!P5 STG.E.U8 desc[UR36][R8.64+0x20], R3 ;  /* 0x000020030800d986 */ /* 0x0001e2000c101124 */
[----:B------:R-:W-:Y:S05]  /*ae10*/  @P6 BRA `(.L_x_325) ;  /* 0x00000000000c6947 */ /* 0x000fea0003800000 */
[----:B------:R-:W0:Y:S02]  /*ae20*/  LDG.E.U8 R16, desc[UR36][R154.64+0x21] ;  /* 0x000021249a107981 */ /* 0x000e24000c1e1100 */
[----:B0-----:R-:W-:-:S05]  /*ae30*/  PRMT R3, R16, 0x8880, RZ ;  /* 0x0000888010037816 */ /* 0x001fca00000000ff */
[----:B------:R-:W-:-:S07]  /*ae40*/  IMAD R2, R3, R18, RZ ;  /* 0x0000001203027224 */ /* 0x000fce00078e02ff */
.L_x_325:
[----:B------:R-:W-:Y:S05]  /*ae50*/  BSYNC B1 ;  /* 0x0000000000017941 */ /* 0x000fea0003800000 */
.L_x_324:
[----:B------:R-:W-:Y:S01]  /*ae60*/  @!P6 IMAD R43, R43, R17, R2 ;  /* 0x000000112b2be224 */ /* 0x000fe200078e0202 */
[----:B------:R-:W-:Y:S04]  /*ae70*/  BSSY B1, `(.L_x_326) ;  /* 0x0000006000017945 */ /* 0x000fe80003800000 */
[----:B------:R0:W-:Y:S01]  /*ae80*/  @!P6 STG.E.U8 desc[UR36][R8.64+0x21], R43 ;  /* 0x0000212b0800e986 */ /* 0x0001e2000c101124 */
[----:B------:R-:W-:Y:S05]  /*ae90*/  @P1 BRA `(.L_x_327) ;  /* 0x00000000000c1947 */ /* 0x000fea0003800000 */
[----:B------:R-:W0:Y:S02]  /*aea0*/  LDG.E.U8 R16, desc[UR36][R14.64+0x28] ;  /* 0x000028240e107981 */ /* 0x000e24000c1e1100 */
[----:B0-----:R-:W-:-:S05]  /*aeb0*/  PRMT R3, R16, 0x8880, RZ ;  /* 0x0000888010037816 */ /* 0x001fca00000000ff */
[----:B------:R-:W-:-:S07]  /*aec0*/  IMAD R2, R3, R18, RZ ;  /* 0x0000001203027224 */ /* 0x000fce00078e02ff */
.L_x_327:
[----:B------:R-:W-:Y:S05]  /*aed0*/  BSYNC B1 ;  /* 0x0000000000017941 */ /* 0x000fea0003800000 */
.L_x_326:
        /* <DEDUP_REMOVED lines=12> */
.L_x_329:
[----:B------:R-:W-:Y:S05]  /*afa0*/  BSYNC B1 ;  /* 0x0000000000017941 */ /* 0x000fea0003800000 */
.L_x_328:
[----:B------:R-:W-:Y:S01]  /*afb0*/  @!P4 IMAD R45, R45, R17, R2 ;  /* 0x000000112d2dc224 */ /* 0x000fe200078e0202 */
[----:B------:R-:W-:Y:S04]  /*afc0*/  BSSY B1, `(.L_x_330) ;  /* 0x0000006000017945 */ /* 0x000fe80003800000 */
[----:B------:R0:W-:Y:S01]  /*afd0*/  @!P4 STG.E.U8 desc[UR36][R6.64+0x29], R45 ;  /* 0x0000292d0600c986 */ /* 0x0001e2000c101124 */
[----:B------:R-:W-:Y:S05]  /*afe0*/  @P3 BRA `(.L_x_331) ;  /* 0x00000000000c3947 */ /* 0x000fea0003800000 */
[----:B------:R-:W0:Y:S02]  /*aff0*/  LDG.E.U8 R16, desc[UR36][R154.64+0x28] ;  /* 0x000028249a107981 */ /* 0x000e24000c1e1100 */
[----:B0-----:R-:W-:-:S05]  /*b000*/  PRMT R3, R16, 0x8880, RZ ;  /* 0x0000888010037816 */ /* 0x001fca00000000ff */
[----:B------:R-:W-:-:S07]  /*b010*/  IMAD R2, R3, R18, RZ ;  /* 0x0000001203027224 */ /* 0x000fce00078e02ff */
.L_x_331:
[----:B------:R-:W-:Y:S05]  /*b020*/  BSYNC B1 ;  /* 0x0000000000017941 */ /* 0x000fea0003800000 */
.L_x_330:
[----:B0-----:R-:W-:Y:S01]  /*b030*/  @!P3 IMAD R3, R46, R17, R2 ;  /* 0x000000112e03b224 */ /* 0x001fe200078e0202 */
[----:B------:R-:W-:Y:S04]  /*b040*/  BSSY B1, `(.L_x_332) ;  /* 0x0000006000017945 */ /* 0x000fe80003800000 */
[----:B------:R0:W-:Y:S01]  /*b050*/  @!P3 STG.E.U8 desc[UR36][R8.64+0x28], R3 ;  /* 0x000028030800b986 */ /* 0x0001e2000c101124 */
[----:B------:R-:W-:Y:S05]  /*b060*/  @P5 BRA `(.L_x_333) ;  /* 0x00000000000c5947 */ /* 0x000fea0003800000 */
[----:B------:R-:W0:Y:S02]  /*b070*/  LDG.E.U8 R16, desc[UR36][R154.64+0x29] ;  /* 0x000029249a107981 */ /* 0x000e24000c1e1100 */
[----:B0-----:R-:W-:-:S05]  /*b080*/  PRMT R3, R16, 0x8880, RZ ;  /* 0x0000888010037816 */ /* 0x001fca00000000ff */
[----:B------:R-:W-:-:S07]  /*b090*/  IMAD R2, R3, R18, RZ ;  /* 0x0000001203027224 */ /* 0x000fce00078e02ff */
.L_x_333:
[----:B------:R-:W-:Y:S05]  /*b0a0*/  BSYNC B1 ;  /* 0x0000000000017941 */ /* 0x000fea0003800000 */
.L_x_332:
[----:B------:R-:W-:Y:S01]  /*b0b0*/  @!P5 IMAD R47, R47, R17, R2 ;  /* 0x000000112f2fd224 */ /* 0x000fe200078e0202 */
[----:B------:R-:W-:Y:S04]  /*b0c0*/  BSSY B1, `(.L_x_334) ;  /* 0x0000006000017945 */ /* 0x000fe80003800000 */
[----:B------:R0:W-:Y:S01]  /*b0d0*/  @!P5 STG.E.U8 desc[UR36][R8.64+0x29], R47 ;  /* 0x0000292f0800d986 */ /* 0x0001e2000c101124 */
[----:B------:R-:W-:Y:S05]  /*b0e0*/  @P6 BRA `(.L_x_335) ;  /* 0x00000000000c6947 */ /* 0x000fea0003800000 */
[----:B------:R-:W0:Y:S02]  /*b0f0*/  LDG.E.U8 R16, desc[UR36][R14.64+0x30] ;  /* 0x000030240e107981 */ /* 0x000e24000c1e1100 */
[----:B0-----:R-:W-:-:S05]  /*b100*/  PRMT R3, R16, 0x8880, RZ ;  /* 0x0000888010037816 */ /* 0x001fca00000000ff */
[----:B------:R-:W-:-:S07]  /*b110*/  IMAD R2, R3, R18, RZ ;  /* 0x0000001203027224 */ /* 0x000fce00078e02ff */
.L_x_335:
[----:B------:R-:W-:Y:S05]  /*b120*/  BSYNC B1 ;  /* 0x0000000000017941 */ /* 0x000fea0003800000 */
.L_x_334:
[----:B0-----:R-:W-:Y:S01]  /*b130*/  @!P6 IMAD R3, R48, R17, R2 ;  /* 0x000000113003e224 */ /* 0x001fe200078e0202 */
[----:B------:R-:W-:Y:S04]  /*b140*/  BSSY B1, `(.L_x_336) ;  /* 0x0000006000017945 */ /* 0x000fe80003800000 */
[----:B------:R0:W-:Y:S01]  /*b150*/  @!P6 STG.E.U8 desc[UR36][R6.64+0x30], R3 ;  /* 0x000030030600e986 */ /* 0x0001e2000c101124 */
[----:B------:R-:W-:Y:S05]  /*b160*/  @P1 BRA `(.L_x_337) ;  /* 0x00000000000c1947 */ /* 0x000fea0003800000 */
[----:B------:R-:W0:Y:S02]  /*b170*/  LDG.E.U8 R16, desc[UR36][R14.64+0x31] ;  /* 0x000031240e107981 */ /* 0x000e24000c1e1100 */
[----:B0-----:R-:W-:-:S05]  /*b180*/  PRMT R3, R16, 0x8880, RZ ;  /* 0x0000888010037816 */ /* 0x001fca00000000ff */
[----:B------:R-:W-:-:S07]  /*b190*/  IMAD R2, R3, R18, RZ ;  /* 0x0000001203027224 */ /* 0x000fce00078e02ff */
.L_x_337:
[----:B------:R-:W-:Y:S05]  /*b1a0*/  BSYNC B1 ;  /* 0x0000000000017941 */ /* 0x000fea0003800000 */
.L_x_336:
        /* <DEDUP_REMOVED lines=12> */
.L_x_339:
[----:B------:R-:W-:Y:S05]  /*b270*/  BSYNC B1 ;  /* 0x0000000000017941 */ /* 0x000fea0003800000 */
.L_x_338:
[----:B0-----:R-:W-:Y:S01]  /*b280*/  @!P4 IMAD R3, R50, R17, R2 ;  /* 0x000000113203c224 */ /* 0x001fe200078e0202 */
[----:B------:R-:W-:Y:S04]  /*b290*/  BSSY B1, `(.L_x_340) ;  /* 0x0000006000017945 */ /* 0x000fe80003800000 */
[----:B------:R0:W-:Y:S01]  /*b2a0*/  @!P4 STG.E.U8 desc[UR36][R8.64+0x30], R3 ;  /* 0x000030030800c986 */ /* 0x0001e2000c101124 */
[----:B------:R-:W-:Y:S05]  /*b2b0*/  @P3 BRA `(.L_x_341) ;  /* 0x00000000000c3947 */ /* 0x000fea0003800000 */
[----:B------:R-:W0:Y:S02]  /*b2c0*/  LDG.E.U8 R16, desc[UR36][R154.64+0x31] ;  /* 0x000031249a107981 */ /* 0x000e24000c1e1100 */
[----:B0-----:R-:W-:-:S05]  /*b2d0*/  PRMT R3, R16, 0x8880, RZ ;  /* 0x0000888010037816 */ /* 0x001fca00000000ff */
[----:B------:R-:W-:-:S07]  /*b2e0*/  IMAD R2, R3, R18, RZ ;  /* 0x0000001203027224 */ /* 0x000fce00078e02ff */
.L_x_341:
[----:B------:R-:W-:Y:S05]  /*b2f0*/  BSYNC B1 ;  /* 0x0000000000017941 */ /* 0x000fea0003800000 */
.L_x_340:
[----:B------:R-:W-:Y:S01]  /*b300*/  @!P3 IMAD R51, R51, R17, R2 ;  /* 0x000000113333b224 */ /* 0x000fe200078e0202 */
[----:B------:R-:W-:Y:S04]  /*b310*/  BSSY B1, `(.L_x_342) ;  /* 0x0000006000017945 */ /* 0x000fe80003800000 */
[----:B------:R0:W-:Y:S01]  /*b320*/  @!P3 STG.E.U8 desc[UR36][R8.64+0x31], R51 ;  /* 0x000031330800b986 */ /* 0x0001e2000c101124 */
[----:B------:R-:W-:Y:S05]  /*b330*/  @P5 BRA `(.L_x_343) ;  /* 0x00000000000c5947 */ /* 0x000fea0003800000 */
[----:B------:R-:W0:Y:S02]  /*b340*/  LDG.E.U8 R16, desc[UR36][R14.64+0x38] ;  /* 0x000038240e107981 */ /* 0x000e24000c1e1100 */
[----:B0-----:R-:W-:-:S05]  /*b350*/  PRMT R3, R16, 0x8880, RZ ;  /* 0x0000888010037816 */ /* 0x001fca00000000ff */
[----:B------:R-:W-:-:S07]  /*b360*/  IMAD R2, R3, R18, RZ ;  /* 0x0000001203027224 */ /* 0x000fce00078e02ff */
.L_x_343:
[----:B------:R-:W-:Y:S05]  /*b370*/  BSYNC B1 ;  /* 0x0000000000017941 */ /* 0x000fea0003800000 */
.L_x_342:
[----:B0-----:R-:W-:Y:S01]  /*b380*/  @!P5 IMAD R3, R52, R17, R2 ;  /* 0x000000113403d224 */ /* 0x001fe200078e0202 */
[----:B------:R-:W-:Y:S04]  /*b390*/  BSSY B1, `(.L_x_344) ;  /* 0x0000006000017945 */ /* 0x000fe80003800000 */
[----:B------:R0:W-:Y:S01]  /*b3a0*/  @!P5 STG.E.U8 desc[UR36][R6.64+0x38], R3 ;  /* 0x000038030600d986 */ /* 0x0001e2000c101124 */
[----:B------:R-:W-:Y:S05]  /*b3b0*/  @P6 BRA `(.L_x_345) ;  /* 0x00000000000c6947 */ /* 0x000fea0003800000 */
[----:B------:R-:W0:Y:S02]  /*b3c0*/  LDG.E.U8 R16, desc[UR36][R14.64+0x39] ;  /* 0x000039240e107981 */ /* 0x000e24000c1e1100 */
[----:B0-----:R-:W-:-:S05]  /*b3d0*/  PRMT R3, R16, 0x8880, RZ ;  /* 0x0000888010037816 */ /* 0x001fca00000000ff */
[----:B------:R-:W-:-:S07]  /*b3e0*/  IMAD R2, R3, R18, RZ ;  /* 0x0000001203027224 */ /* 0x000fce00078e02ff */
.L_x_345:
[----:B------:R-:W-:Y:S05]  /*b3f0*/  BSYNC B1 ;  /* 0x0000000000017941 */ /* 0x000fea0003800000 */
.L_x_344:
[----:B------:R-:W-:Y:S01]  /*b400*/  @!P6 IMAD R53, R53, R17, R2 ;  /* 0x000000113535e224 */ /* 0x000fe200078e0202 */
[----:B------:R-:W-:Y:S04]  /*b410*/  BSSY B1, `(.L_x_346) ;  /* 0x0000006000017945 */ /* 0x000fe80003800000 */
[----:B------:R0:W-:Y:S01]  /*b420*/  @!P6 STG.E.U8 desc[UR36][R6.64+0x39], R53 ;  /* 0x000039350600e986 */ /* 0x0001e2000c101124 */
[----:B------:R-:W-:Y:S05]  /*b430*/  @P1 BRA `(.L_x_347) ;  /* 0x00000000000c1947 */ /* 0x000fea0003800000 */
[----:B------:R-:W0:Y:S02]  /*b440*/  LDG.E.U8 R16, desc[UR36][R154.64+0x38] ;  /* 0x000038249a107981 */ /* 0x000e24000c1e1100 */
[----:B0-----:R-:W-:-:S05]  /*b450*/  PRMT R3, R16, 0x8880, RZ ;  /* 0x0000888010037816 */ /* 0x001fca00000000ff */
[----:B------:R-:W-:-:S07]  /*b460*/  IMAD R2, R3, R18, RZ ;  /* 0x0000001203027224 */ /* 0x000fce00078e02ff */
.L_x_347:
[----:B------:R-:W-:Y:S05]  /*b470*/  BSYNC B1 ;  /* 0x0000000000017941 */ /* 0x000fea0003800000 */
.L_x_346:
        /* <DEDUP_REMOVED lines=12> */
.L_x_349:
[----:B------:R-:W-:Y:S05]  /*b540*/  BSYNC B1 ;  /* 0x0000000000017941 */ /* 0x000fea0003800000 */
.L_x_348:
[----:B------:R-:W-:Y:S01]  /*b550*/  @!P4 IMAD R55, R55, R17, R2 ;  /* 0x000000113737c224 */ /* 0x000fe200078e0202 */
[----:B------:R-:W-:Y:S04]  /*b560*/  BSSY B1, `(.L_x_350) ;  /* 0x0000006000017945 */ /* 0x000fe80003800000 */
[----:B------:R0:W-:Y:S01]  /*b570*/  @!P4 STG.E.U8 desc[UR36][R8.64+0x39], R55 ;  /* 0x000039370800c986 */ /* 0x0001e2000c101124 */
[----:B------:R-:W-:Y:S05]  /*b580*/  @P3 BRA `(.L_x_351) ;  /* 0x00000000000c3947 */ /* 0x000fea0003800000 */
[----:B------:R-:W0:Y:S02]  /*b590*/  LDG.E.U8 R16, desc[UR36][R14.64+0x40] ;  /* 0x000040240e107981 */ /* 0x000e24000c1e1100 */
[----:B0-----:R-:W-:-:S05]  /*b5a0*/  PRMT R3, R16, 0x8880, RZ ;  /* 0x0000888010037816 */ /* 0x001fca00000000ff */
[----:B------:R-:W-:-:S07]  /*b5b0*/  IMAD R2, R3, R18, RZ ;  /* 0x0000001203027224 */ /* 0x000fce00078e02ff */
.L_x_351:
[----:B------:R-:W-:Y:S05]  /*b5c0*/  BSYNC B1 ;  /* 0x0000000000017941 */ /* 0x000fea0003800000 */
.L_x_350:
[----:B0-----:R-:W-:Y:S01]  /*b5d0*/  @!P3 IMAD R3, R56, R17, R2 ;  /* 0x000000113803b224 */ /* 0x001fe200078e0202 */
[----:B------:R-:W-:Y:S04]  /*b5e0*/  BSSY B1, `(.L_x_352) ;  /* 0x0000006000017945 */ /* 0x000fe80003800000 */
[----:B------:R0:W-:Y:S01]  /*b5f0*/  @!P3 STG.E.U8 desc[UR36][R6.64+0x40], R3 ;  /* 0x000040030600b986 */ /* 0x0001e2000c101124 */
[----:B------:R-:W-:Y:S05]  /*b600*/  @P5 BRA `(.L_x_353) ;  /* 0x00000000000c5947 */ /* 0x000fea0003800000 */
[----:B------:R-:W0:Y:S02]  /*b610*/  LDG.E.U8 R16, desc[UR36][R14.64+0x41] ;  /* 0x000041240e107981 */ /* 0x000e24000c1e1100 */
[----:B0-----:R-:W-:-:S05]  /*b620*/  PRMT R3, R16, 0x8880, RZ ;  /* 0x0000888010037816 */ /* 0x001fca00000000ff */
[----:B------:R-:W-:-:S07]  /*b630*/  IMAD R2, R3, R18, RZ ;  /* 0x0000001203027224 */ /* 0x000fce00078e02ff */
.L_x_353:
[----:B------:R-:W-:Y:S05]  /*b640*/  BSYNC B1 ;  /* 0x0000000000017941 */ /* 0x000fea0003800000 */
.L_x_352:
[----:B------:R-:W-:Y:S01]  /*b650*/  @!P5 IMAD R57, R57, R17, R2 ;  /* 0x000000113939d224 */ /* 0x000fe200078e0202 */
[----:B------:R-:W-:Y:S04]  /*b660*/  BSSY B1, `(.L_x_354) ;  /* 0x0000006000017945 */ /* 0x000fe80003800000 */
[----:B------:R0:W-:Y:S01]  /*b670*/  @!P5 STG.E.U8 desc[UR36][R6.64+0x41], R57 ;  /* 0x000041390600d986 */ /* 0x0001e2000c101124 */
[----:B------:R-:W-:Y:S05]  /*b680*/  @P6 BRA `(.L_x_355) ;  /* 0x00000000000c6947 */ /* 0x000fea0003800000 */
[----:B------:R-:W0:Y:S02]  /*b690*/  LDG.E.U8 R16, desc[UR36][R154.64+0x40] ;  /* 0x000040249a107981 */ /* 0x000e24000c1e1100 */
[----:B0-----:R-:W-:-:S05]  /*b6a0*/  PRMT R3, R16, 0x8880, RZ ;  /* 0x0000888010037816 */ /* 0x001fca00000000ff */
[----:B------:R-:W-:-:S07]  /*b6b0*/  IMAD R2, R3, R18, RZ ;  /* 0x0000001203027224 */ /* 0x000fce00078e02ff */
.L_x_355:
[----:B------:R-:W-:Y:S05]  /*b6c0*/  BSYNC B1 ;  /* 0x0000000000017941 */ /* 0x000fea0003800000 */
.L_x_354:
[----:B0-----:R-:W-:Y:S01]  /*b6d0*/  @!P6 IMAD R3, R58, R17, R2 ;  /* 0x000000113a03e224 */ /* 0x001fe200078e0202 */
[----:B------:R-:W-:Y:S04]  /*b6e0*/  BSSY B1, `(.L_x_356) ;  /* 0x0000006000017945 */ /* 0x000fe80003800000 */
[----:B------:R0:W-:Y:S01]  /*b6f0*/  @!P6 STG.E.U8 desc[UR36][R8.64+0x40], R3 ;  /* 0x000040030800e986 */ /* 0x0001e2000c101124 */
[----:B------:R-:W-:Y:S05]  /*b700*/  @P1 BRA `(.L_x_357) ;  /* 0x00000000000c1947 */ /* 0x000fea0003800000 */
[----:B------:R-:W0:Y:S02]  /*b710*/  LDG.E.U8 R16, desc[UR36][R154.64+0x41] ;  /* 0x000041249a107981 */ /* 0x000e24000c1e1100 */
[----:B0-----:R-:W-:-:S05]  /*b720*/  PRMT R3, R16, 0x8880, RZ ;  /* 0x0000888010037816 */ /* 0x001fca00000000ff */
[----:B------:R-:W-:-:S07]  /*b730*/  IMAD R2, R3, R18, RZ ;  /* 0x0000001203027224 */ /* 0x000fce00078e02ff */
.L_x_357:
[----:B------:R-:W-:Y:S05]  /*b740*/  BSYNC B1 ;  /* 0x0000000000017941 */ /* 0x000fea0003800000 */
.L_x_356:
        /* <DEDUP_REMOVED lines=12> */
.L_x_359:
[----:B------:R-:W-:Y:S05]  /*b810*/  BSYNC B1 ;  /* 0x0000000000017941 */ /* 0x000fea0003800000 */
.L_x_358:
[----:B0-----:R-:W-:Y:S01]  /*b820*/  @!P4 IMAD R3, R60, R17, R2 ;  /* 0x000000113c03c224 */ /* 0x001fe200078e0202 */
[----:B------:R-:W-:Y:S04]  /*b830*/  BSSY B1, `(.L_x_360) ;  /* 0x0000006000017945 */ /* 0x000fe80003800000 */
[----:B------:R0:W-:Y:S01]  /*b840*/  @!P4 STG.E.U8 desc[UR36][R6.64+0x48], R3 ;  /* 0x000048030600c986 */ /* 0x0001e2000c101124 */
[----:B------:R-:W-:Y:S05]  /*b850*/  @P3 BRA `(.L_x_361) ;  /* 0x00000000000c3947 */ /* 0x000fea0003800000 */
[----:B------:R-:W0:Y:S02]  /*b860*/  LDG.E.U8 R16, desc[UR36][R14.64+0x49] ;  /* 0x000049240e107981 */ /* 0x000e24000c1e1100 */
[----:B0-----:R-:W-:-:S05]  /*b870*/  PRMT R3, R16, 0x8880, RZ ;  /* 0x0000888010037816 */ /* 0x001fca00000000ff */
[----:B------:R-:W-:-:S07]  /*b880*/  IMAD R2, R3, R18, RZ ;  /* 0x0000001203027224 */ /* 0x000fce00078e02ff */
.L_x_361:
[----:B------:R-:W-:Y:S05]  /*b890*/  BSYNC B1 ;  /* 0x0000000000017941 */ /* 0x000fea0003800000 */
.L_x_360:
[----:B------:R-:W-:Y:S01]  /*b8a0*/  @!P3 IMAD R61, R61, R17, R2 ;  /* 0x000000113d3db224 */ /* 0x000fe200078e0202 */
[----:B------:R-:W-:Y:S04]  /*b8b0*/  BSSY B1, `(.L_x_362) ;  /* 0x0000006000017945 */ /* 0x000fe80003800000 */
[----:B------:R0:W-:Y:S01]  /*b8c0*/  @!P3 STG.E.U8 desc[UR36][R6.64+0x49], R61 ;  /* 0x0000493d0600b986 */ /* 0x0001e2000c101124 */
[----:B------:R-:W-:Y:S05]  /*b8d0*/  @P5 BRA `(.L_x_363) ;  /* 0x00000000000c5947 */ /* 0x000fea0003800000 */
[----:B------:R-:W0:Y:S02]  /*b8e0*/  LDG.E.U8 R16, desc[UR36][R154.64+0x48] ;  /* 0x000048249a107981 */ /* 0x000e24000c1e1100 */
[----:B0-----:R-:W-:-:S05]  /*b8f0*/  PRMT R3, R16, 0x8880, RZ ;  /* 0x0000888010037816 */ /* 0x001fca00000000ff */
[----:B------:R-:W-:-:S07]  /*b900*/  IMAD R2, R3, R18, RZ ;  /* 0x0000001203027224 */ /* 0x000fce00078e02ff */
.L_x_363:
[----:B------:R-:W-:Y:S05]  /*b910*/  BSYNC B1 ;  /* 0x0000000000017941 */ /* 0x000fea0003800000 */
.L_x_362:
[----:B0-----:R-:W-:Y:S01]  /*b920*/  @!P5 IMAD R3, R62, R17, R2 ;  /* 0x000000113e03d224 */ /* 0x001fe200078e0202 */
[----:B------:R-:W-:Y:S04]  /*b930*/  BSSY B1, `(.L_x_364) ;  /* 0x0000006000017945 */ /* 0x000fe80003800000 */
[----:B------:R0:W-:Y:S01]  /*b940*/  @!P5 STG.E.U8 desc[UR36][R8.64+0x48], R3 ;  /* 0x000048030800d986 */ /* 0x0001e2000c101124 */
[----:B------:R-:W-:Y:S05]  /*b950*/  @P6 BRA `(.L_x_365) ;  /* 0x00000000000c6947 */ /* 0x000fea0003800000 */
[----:B------:R-:W0:Y:S02]  /*b960*/  LDG.E.U8 R16, desc[UR36][R154.64+0x49] ;  /* 0x000049249a107981 */ /* 0x000e24000c1e1100 */
[----:B0-----:R-:W-:-:S05]  /*b970*/  PRMT R3, R16, 0x8880, RZ ;  /* 0x0000888010037816 */ /* 0x001fca00000000ff */
[----:B------:R-:W-:-:S07]  /*b980*/  IMAD R2, R3, R18, RZ ;  /* 0x0000001203027224 */ /* 0x000fce00078e02ff */
.L_x_365:
[----:B------:R-:W-:Y:S05]  /*b990*/  BSYNC B1 ;  /* 0x0000000000017941 */ /* 0x000fea0003800000 */
.L_x_364:
[----:B------:R-:W-:Y:S01]  /*b9a0*/  @!P6 IMAD R63, R63, R17, R2 ;  /* 0x000000113f3fe224 */ /* 0x000fe200078e0202 */
[----:B------:R-:W-:Y:S04]  /*b9b0*/  BSSY B1, `(.L_x_366) ;  /* 0x0000006000017945 */ /* 0x000fe80003800000 */
[----:B------:R0:W-:Y:S01]  /*b9c0*/  @!P6 STG.E.U8 desc[UR36][R8.64+0x49], R63 ;  /* 0x0000493f0800e986 */ /* 0x0001e2000c101124 */
[----:B------:R-:W-:Y:S05]  /*b9d0*/  @P1 BRA `(.L_x_367) ;  /* 0x00000000000c1947 */ /* 0x000fea0003800000 */
[----:B------:R-:W0:Y:S02]  /*b9e0*/  LDG.E.U8 R16, desc[UR36][R14.64+0x50] ;  /* 0x000050240e107981 */ /* 0x000e24000c1e1100 */
[----:B0-----:R-:W-:-:S05]  /*b9f0*/  PRMT R3, R16, 0x8880, RZ ;  /* 0x0000888010037816 */ /* 0x001fca00000000ff */
[----:B------:R-:W-:-:S07]  /*ba00*/  IMAD R2, R3, R18, RZ ;  /* 0x0000001203027224 */ /* 0x000fce00078e02ff */
.L_x_367:
[----:B------:R-:W-:Y:S05]  /*ba10*/  BSYNC B1 ;  /* 0x0000000000017941 */ /* 0x000fea0003800000 */
.L_x_366:
        /* <DEDUP_REMOVED lines=12> */
.L_x_369:
[----:B------:R-:W-:Y:S05]  /*bae0*/  BSYNC B1 ;  /* 0x0000000000017941 */ /* 0x000fea0003800000 */
.L_x_368:
[----:B------:R-:W-:Y:S01]  /*baf0*/  @!P4 IMAD R65, R65, R17, R2 ;  /* 0x000000114141c224 */ /* 0x000fe200078e0202 */
[----:B------:R-:W-:Y:S04]  /*bb00*/  BSSY B1, `(.L_x_370) ;  /* 0x0000006000017945 */ /* 0x000fe80003800000 */
[----:B------:R0:W-:Y:S01]  /*bb10*/  @!P4 STG.E.U8 desc[UR36][R6.64+0x51], R65 ;  /* 0x000051410600c986 */ /* 0x0001e2000c101124 */
[----:B------:R-:W-:Y:S05]  /*bb20*/  @P3 BRA `(.L_x_371) ;  /* 0x00000000000c3947 */ /* 0x000fea0003800000 */
[----:B------:R-:W0:Y:S02]  /*bb30*/  LDG.E.U8 R16, desc[UR36][R154.64+0x50] ;  /* 0x000050249a107981 */ /* 0x000e24000c1e1100 */
[----:B0-----:R-:W-:-:S05]  /*bb40*/  PRMT R3, R16, 0x8880, RZ ;  /* 0x0000888010037816 */ /* 0x001fca00000000ff */
[----:B------:R-:W-:-:S07]  /*bb50*/  IMAD R2, R3, R18, RZ ;  /* 0x0000001203027224 */ /* 0x000fce00078e02ff */
.L_x_371:
[----:B------:R-:W-:Y:S05]  /*bb60*/  BSYNC B1 ;  /* 0x0000000000017941 */ /* 0x000fea0003800000 */
.L_x_370:
[----:B0-----:R-:W-:Y:S01]  /*bb70*/  @!P3 IMAD R3, R66, R17, R2 ;  /* 0x000000114203b224 */ /* 0x001fe200078e0202 */
[----:B------:R-:W-:Y:S04]  /*bb80*/  BSSY B1, `(.L_x_372) ;  /* 0x0000006000017945 */ /* 0x000fe80003800000 */
[----:B------:R0:W-:Y:S01]  /*bb90*/  @!P3 STG.E.U8 desc[UR36][R8.64+0x50], R3 ;  /* 0x000050030800b986 */ /* 0x0001e2000c101124 */
[----:B------:R-:W-:Y:S05]  /*bba0*/  @P5 BRA `(.L_x_373) ;  /* 0x00000000000c5947 */ /* 0x000fea0003800000 */
[----:B------:R-:W0:Y:S02]  /*bbb0*/  LDG.E.U8 R16, desc[UR36][R154.64+0x51] ;  /* 0x000051249a107981 */ /* 0x000e24000c1e1100 */
[----:B0-----:R-:W-:-:S05]  /*bbc0*/  PRMT R3, R16, 0x8880, RZ ;  /* 0x0000888010037816 */ /* 0x001fca00000000ff */
[----:B------:R-:W-:-:S07]  /*bbd0*/  IMAD R2, R3, R18, RZ ;  /* 0x0000001203027224 */ /* 0x000fce00078e02ff */
.L_x_373:
[----:B------:R-:W-:Y:S05]  /*bbe0*/  BSYNC B1 ;  /* 0x0000000000017941 */ /* 0x000fea0003800000 */
.L_x_372:
[----:B------:R-:W-:Y:S01]  /*bbf0*/  @!P5 IMAD R67, R67, R17, R2 ;  /* 0x000000114343d224 */ /* 0x000fe200078e0202 */
[----:B------:R-:W-:Y:S04]  /*bc00*/  BSSY B1, `(.L_x_374) ;  /* 0x0000006000017945 */ /* 0x000fe80003800000 */
[----:B------:R0:W-:Y:S01]  /*bc10*/  @!P5 STG.E.U8 desc[UR36][R8.64+0x51], R67 ;  /* 0x000051430800d986 */ /* 0x0001e2000c101124 */
[----:B------:R-:W-:Y:S05]  /*bc20*/  @P6 BRA `(.L_x_375) ;  /* 0x00000000000c6947 */ /* 0x000fea0003800000 */
[----:B------:R-:W0:Y:S02]  /*bc30*/  LDG.E.U8 R16, desc[UR36][R14.64+0x58] ;  /* 0x000058240e107981 */ /* 0x000e24000c1e1100 */
[----:B0-----:R-:W-:-:S05]  /*bc40*/  PRMT R3, R16, 0x8880, RZ ;  /* 0x0000888010037816 */ /* 0x001fca00000000ff */
[----:B------:R-:W-:-:S07]  /*bc50*/  IMAD R2, R3, R18, RZ ;  /* 0x0000001203027224 */ /* 0x000fce00078e02ff */
.L_x_375:
[----:B------:R-:W-:Y:S05]  /*bc60*/  BSYNC B1 ;  /* 0x0000000000017941 */ /* 0x000fea0003800000 */
.L_x_374:
[----:B0-----:R-:W-:Y:S01]  /*bc70*/  @!P6 IMAD R3, R68, R17, R2 ;  /* 0x000000114403e224 */ /* 0x001fe200078e0202 */
[----:B------:R-:W-:Y:S04]  /*bc80*/  BSSY B1, `(.L_x_376) ;  /* 0x0000006000017945 */ /* 0x000fe80003800000 */
[----:B------:R0:W-:Y:S01]  /*bc90*/  @!P6 STG.E.U8 desc[UR36][R6.64+0x58], R3 ;  /* 0x000058030600e986 */ /* 0x0001e2000c101124 */
[----:B------:R-:W-:Y:S05]  /*bca0*/  @P1 BRA `(.L_x_377) ;  /* 0x00000000000c1947 */ /* 0x000fea0003800000 */
[----:B------:R-:W0:Y:S02]  /*bcb0*/  LDG.E.U8 R16, desc[UR36][R14.64+0x59] ;  /* 0x000059240e107981 */ /* 0x000e24000c1e1100 */
[----:B0-----:R-:W-:-:S05]  /*bcc0*/  PRMT R3, R16, 0x8880, RZ ;  /* 0x0000888010037816 */ /* 0x001fca00000000ff */
[----:B------:R-:W-:-:S07]  /*bcd0*/  IMAD R2, R3, R18, RZ ;  /* 0x0000001203027224 */ /* 0x000fce00078e02ff */
.L_x_377:
[----:B------:R-:W-:Y:S05]  /*bce0*/  BSYNC B1 ;  /* 0x0000000000017941 */ /* 0x000fea0003800000 */
.L_x_376:
        /* <DEDUP_REMOVED lines=12> */
.L_x_379:
[----:B------:R-:W-:Y:S05]  /*bdb0*/  BSYNC B1 ;  /* 0x0000000000017941 */ /* 0x000fea0003800000 */
.L_x_378:
[----:B0-----:R-:W-:Y:S01]  /*bdc0*/  @!P4 IMAD R3, R70, R17, R2 ;  /* 0x000000114603c224 */ /* 0x001fe200078e0202 */
[----:B------:R-:W-:Y:S04]  /*bdd0*/  BSSY B1, `(.L_x_380) ;  /* 0x0000006000017945 */ /* 0x000fe80003800000 */
[----:B------:R0:W-:Y:S01]  /*bde0*/  @!P4 STG.E.U8 desc[UR36][R8.64+0x58], R3 ;  /* 0x000058030800c986 */ /* 0x0001e2000c101124 */
[----:B------:R-:W-:Y:S05]  /*bdf0*/  @P3 BRA `(.L_x_381) ;  /* 0x00000000000c3947 */ /* 0x000fea0003800000 */
[----:B------:R-:W0:Y:S02]  /*be00*/  LDG.E.U8 R16, desc[UR36][R154.64+0x59] ;  /* 0x000059249a107981 */ /* 0x000e24000c1e1100 */
[----:B0-----:R-:W-:-:S05]  /*be10*/  PRMT R3, R16, 0x8880, RZ ;  /* 0x0000888010037816 */ /* 0x001fca00000000ff */
[----:B------:R-:W-:-:S07]  /*be20*/  IMAD R2, R3, R18, RZ ;  /* 0x0000001203027224 */ /* 0x000fce00078e02ff */
.L_x_381:
[----:B------:R-:W-:Y:S05]  /*be30*/  BSYNC B1 ;  /* 0x0000000000017941 */ /* 0x000fea0003800000 */
.L_x_380:
[----:B------:R-:W-:Y:S01]  /*be40*/  @!P3 IMAD R71, R71, R17, R2 ;  /* 0x000000114747b224 */ /* 0x000fe200078e0202 */
[----:B------:R-:W-:Y:S04]  /*be50*/  BSSY B1, `(.L_x_382) ;  /* 0x0000006000017945 */ /* 0x000fe80003800000 */
[----:B------:R0:W-:Y:S01]  /*be60*/  @!P3 STG.E.U8 desc[UR36][R8.64+0x59], R71 ;  /* 0x000059470800b986 */ /* 0x0001e2000c101124 */
[----:B------:R-:W-:Y:S05]  /*be70*/  @P5 BRA `(.L_x_383) ;  /* 0x00000000000c5947 */ /* 0x000fea0003800000 */
[----:B------:R-:W0:Y:S02]  /*be80*/  LDG.E.U8 R16, desc[UR36][R14.64+0x60] ;  /* 0x000060240e107981 */ /* 0x000e24000c1e1100 */
[----:B0-----:R-:W-:-:S05]  /*be90*/  PRMT R3, R16, 0x8880, RZ ;  /* 0x0000888010037816 */ /* 0x001fca00000000ff */
[----:B------:R-:W-:-:S07]  /*bea0*/  IMAD R2, R3, R18, RZ ;  /* 0x0000001203027224 */ /* 0x000fce00078e02ff */
.L_x_383:
[----:B------:R-:W-:Y:S05]  /*beb0*/  BSYNC B1 ;  /* 0x0000000000017941 */ /* 0x000fea0003800000 */
.L_x_382:
[----:B0-----:R-:W-:Y:S01]  /*bec0*/  @!P5 IMAD R3, R72, R17, R2 ;  /* 0x000000114803d224 */ /* 0x001fe200078e0202 */
[----:B------:R-:W-:Y:S04]  /*bed0*/  BSSY B1, `(.L_x_384) ;  /* 0x0000006000017945 */ /* 0x000fe80003800000 */
[----:B------:R0:W-:Y:S01]  /*bee0*/  @!P5 STG.E.U8 desc[UR36][R6.64+0x60], R3 ;  /* 0x000060030600d986 */ /* 0x0001e2000c101124 */
[----:B------:R-:W-:Y:S05]  /*bef0*/  @P6 BRA `(.L_x_385) ;  /* 0x00000000000c6947 */ /* 0x000fea0003800000 */
[----:B------:R-:W0:Y:S02]  /*bf00*/  LDG.E.U8 R16, desc[UR36][R14.64+0x61] ;  /* 0x000061240e107981 */ /* 0x000e24000c1e1100 */
[----:B0-----:R-:W-:-:S05]  /*bf10*/  PRMT R3, R16, 0x8880, RZ ;  /* 0x0000888010037816 */ /* 0x001fca00000000ff */
[----:B------:R-:W-:-:S07]  /*bf20*/  IMAD R2, R3, R18, RZ ;  /* 0x0000001203027224 */ /* 0x000fce00078e02ff */
.L_x_385:
[----:B------:R-:W-:Y:S05]  /*bf30*/  BSYNC B1 ;  /* 0x0000000000017941 */ /* 0x000fea0003800000 */
.L_x_384:
[----:B------:R-:W-:Y:S01]  /*bf40*/  @!P6 IMAD R73, R73, R17, R2 ;  /* 0x000000114949e224 */ /* 0x000fe200078e0202 */
[----:B------:R-:W-:Y:S04]  /*bf50*/  BSSY B1, `(.L_x_386) ;  /* 0x0000006000017945 */ /* 0x000fe80003800000 */
[----:B------:R0:W-:Y:S01]  /*bf60*/  @!P6 STG.E.U8 desc[UR36][R6.64+0x61], R73 ;  /* 0x000061490600e986 */ /* 0x0001e2000c101124 */
[----:B------:R-:W-:Y:S05]  /*bf70*/  @P1 BRA `(.L_x_387) ;  /* 0x00000000000c1947 */ /* 0x000fea0003800000 */
[----:B------:R-:W0:Y:S02]  /*bf80*/  LDG.E.U8 R16, desc[UR36][R154.64+0x60] ;  /* 0x000060249a107981 */ /* 0x000e24000c1e1100 */
[----:B0-----:R-:W-:-:S05]  /*bf90*/  PRMT R3, R16, 0x8880, RZ ;  /* 0x0000888010037816 */ /* 0x001fca00000000ff */
[----:B------:R-:W-:-:S07]  /*bfa0*/  IMAD R2, R3, R18, RZ ;  /* 0x0000001203027224 */ /* 0x000fce00078e02ff */
.L_x_387:
[----:B------:R-:W-:Y:S05]  /*bfb0*/  BSYNC B1 ;  /* 0x0000000000017941 */ /* 0x000fea0003800000 */
.L_x_386:
        /* <DEDUP_REMOVED lines=12> */
.L_x_389:
[----:B------:R-:W-:Y:S05]  /*c080*/  BSYNC B1 ;  /* 0x0000000000017941 */ /* 0x000fea0003800000 */
.L_x_388:
[----:B------:R-:W-:Y:S01]  /*c090*/  @!P4 IMAD R75, R75, R17, R2 ;  /* 0x000000114b4bc224 */ /* 0x000fe200078e0202 */
[----:B------:R-:W-:Y:S04]  /*c0a0*/  BSSY B1, `(.L_x_390) ;  /* 0x0000006000017945 */ /* 0x000fe80003800000 */
[----:B------:R0:W-:Y:S01]  /*c0b0*/  @!P4 STG.E.U8 desc[UR36][R8.64+0x61], R75 ;  /* 0x0000614b0800c986 */ /* 0x0001e2000c101124 */
[----:B------:R-:W-:Y:S05]  /*c0c0*/  @P3 BRA `(.L_x_391) ;  /* 0x00000000000c3947 */ /* 0x000fea0003800000 */
[----:B------:R-:W0:Y:S02]  /*c0d0*/  LDG.E.U8 R16, desc[UR36][R14.64+0x68] ;  /* 0x000068240e107981 */ /* 0x000e24000c1e1100 */
[----:B0-----:R-:W-:-:S05]  /*c0e0*/  PRMT R3, R16, 0x8880, RZ ;  /* 0x0000888010037816 */ /* 0x001fca00000000ff */
[----:B------:R-:W-:-:S07]  /*c0f0*/  IMAD R2, R3, R18, RZ ;  /* 0x0000001203027224 */ /* 0x000fce00078e02ff */
.L_x_391:
[----:B------:R-:W-:Y:S05]  /*c100*/  BSYNC B1 ;  /* 0x0000000000017941 */ /* 0x000fea0003800000 */
.L_x_390:
[----:B0-----:R-:W-:Y:S01]  /*c110*/  @!P3 IMAD R3, R76, R17, R2 ;  /* 0x000000114c03b224 */ /* 0x001fe200078e0202 */
[----:B------:R-:W-:Y:S04]  /*c120*/  BSSY B1, `(.L_x_392) ;  /* 0x0000006000017945 */ /* 0x000fe80003800000 */
[----:B------:R0:W-:Y:S01]  /*c130*/  @!P3 STG.E.U8 desc[UR36][R6.64+0x68], R3 ;  /* 0x000068030600b986 */ /* 0x0001e2000c101124 */
[----:B------:R-:W-:Y:S05]  /*c140*/  @P5 BRA `(.L_x_393) ;  /* 0x00000000000c5947 */ /* 0x000fea0003800000 */
[----:B------:R-:W0:Y:S02]  /*c150*/  LDG.E.U8 R16, desc[UR36][R14.64+0x69] ;  /* 0x000069240e107981 */ /* 0x000e24000c1e1100 */
[----:B0-----:R-:W-:-:S05]  /*c160*/  PRMT R3, R16, 0x8880, RZ ;  /* 0x0000888010037816 */ /* 0x001fca00000000ff */
[----:B------:R-:W-:-:S07]  /*c170*/  IMAD R2, R3, R18, RZ ;  /* 0x0000001203027224 */ /* 0x000fce00078e02ff */
.L_x_393:
[----:B------:R-:W-:Y:S05]  /*c180*/  BSYNC B1 ;  /* 0x0000000000017941 */ /* 0x000fea0003800000 */
.L_x_392:
[----:B------:R-:W-:Y:S01]  /*c190*/  @!P5 IMAD R77, R77, R17, R2 ;  /* 0x000000114d4dd224 */ /* 0x000fe200078e0202 */
[----:B------:R-:W-:Y:S04]  /*c1a0*/  BSSY B1, `(.L_x_394) ;  /* 0x0000006000017945 */ /* 0x000fe80003800000 */
[----:B------:R0:W-:Y:S01]  /*c1b0*/  @!P5 STG.E.U8 desc[UR36][R6.64+0x69], R77 ;  /* 0x0000694d0600d986 */ /* 0x0001e2000c101124 */
[----:B------:R-:W-:Y:S05]  /*c1c0*/  @P6 BRA `(.L_x_395) ;  /* 0x00000000000c6947 */ /* 0x000fea0003800000 */
[----:B------:R-:W0:Y:S02]  /*c1d0*/  LDG.E.U8 R16, desc[UR36][R154.64+0x68] ;  /* 0x000068249a107981 */ /* 0x000e24000c1e1100 */
[----:B0-----:R-:W-:-:S05]  /*c1e0*/  PRMT R3, R16, 0x8880, RZ ;  /* 0x0000888010037816 */ /* 0x001fca00000000ff */
[----:B------:R-:W-:-:S07]  /*c1f0*/  IMAD R2, R3, R18, RZ ;  /* 0x0000001203027224 */ /* 0x000fce00078e02ff */
.L_x_395:
[----:B------:R-:W-:Y:S05]  /*c200*/  BSYNC B1 ;  /* 0x0000000000017941 */ /* 0x000fea0003800000 */
.L_x_394:
[----:B0-----:R-:W-:Y:S01]  /*c210*/  @!P6 IMAD R3, R78, R17, R2 ;  /* 0x000000114e03e224 */ /* 0x001fe200078e0202 */
[----:B------:R-:W-:Y:S04]  /*c220*/  BSSY B1, `(.L_x_396) ;  /* 0x0000006000017945 */ /* 0x000fe80003800000 */
[----:B------:R0:W-:Y:S01]  /*c230*/  @!P6 STG.E.U8 desc[UR36][R8.64+0x68], R3 ;  /* 0x000068030800e986 */ /* 0x0001e2000c101124 */
[----:B------:R-:W-:Y:S05]  /*c240*/  @P1 BRA `(.L_x_397) ;  /* 0x00000000000c1947 */ /* 0x000fea0003800000 */
[----:B------:R-:W0:Y:S02]  /*c250*/  LDG.E.U8 R16, desc[UR36][R154.64+0x69] ;  /* 0x000069249a107981 */ /* 0x000e24000c1e1100 */
[----:B0-----:R-:W-:-:S05]  /*c260*/  PRMT R3, R16, 0x8880, RZ ;  /* 0x0000888010037816 */ /* 0x001fca00000000ff */
[----:B------:R-:W-:-:S07]  /*c270*/  IMAD R2, R3, R18, RZ ;  /* 0x0000001203027224 */ /* 0x000fce00078e02ff */
.L_x_397:
[----:B------:R-:W-:Y:S05]  /*c280*/  BSYNC B1 ;  /* 0x0000000000017941 */ /* 0x000fea0003800000 */
.L_x_396:
        /* <DEDUP_REMOVED lines=12> */
.L_x_399:
[----:B------:R-:W-:Y:S05]  /*c350*/  BSYNC B1 ;  /* 0x0000000000017941 */ /* 0x000fea0003800000 */
.L_x_398:
[----:B0-----:R-:W-:Y:S01]  /*c360*/  @!P4 IMAD R3, R80, R17, R2 ;  /* 0x000000115003c224 */ /* 0x001fe200078e0202 */
[----:B------:R-:W-:Y:S04]  /*c370*/  BSSY B1, `(.L_x_400) ;  /* 0x0000006000017945 */ /* 0x000fe80003800000 */
[----:B------:R0:W-:Y:S01]  /*c380*/  @!P4 STG.E.U8 desc[UR36][R6.64+0x70], R3 ;  /* 0x000070030600c986 */ /* 0x0001e2000c101124 */
[----:B------:R-:W-:Y:S05]  /*c390*/  @P3 BRA `(.L_x_401) ;  /* 0x00000000000c3947 */ /* 0x000fea0003800000 */
[----:B------:R-:W0:Y:S02]  /*c3a0*/  LDG.E.U8 R16, desc[UR36][R14.64+0x71] ;  /* 0x000071240e107981 */ /* 0x000e24000c1e1100 */
[----:B0-----:R-:W-:-:S05]  /*c3b0*/  PRMT R3, R16, 0x8880, RZ ;  /* 0x0000888010037816 */ /* 0x001fca00000000ff */
[----:B------:R-:W-:-:S07]  /*c3c0*/  IMAD R2, R3, R18, RZ ;  /* 0x0000001203027224 */ /* 0x000fce00078e02ff */
.L_x_401:
[----:B------:R-:W-:Y:S05]  /*c3d0*/  BSYNC B1 ;  /* 0x0000000000017941 */ /* 0x000fea0003800000 */
.L_x_400:
[----:B------:R-:W-:Y:S01]  /*c3e0*/  @!P3 IMAD R81, R81, R17, R2 ;  /* 0x000000115151b224 */ /* 0x000fe200078e0202 */
[----:B------:R-:W-:Y:S04]  /*c3f0*/  BSSY B1, `(.L_x_402) ;  /* 0x0000006000017945 */ /* 0x000fe80003800000 */
[----:B------:R0:W-:Y:S01]  /*c400*/  @!P3 STG.E.U8 desc[UR36][R6.64+0x71], R81 ;  /* 0x000071510600b986 */ /* 0x0001e2000c101124 */
[----:B------:R-:W-:Y:S05]  /*c410*/  @P5 BRA `(.L_x_403) ;  /* 0x00000000000c5947 */ /* 0x000fea0003800000 */
[----:B------:R-:W0:Y:S02]  /*c420*/  LDG.E.U8 R16, desc[UR36][R154.64+0x70] ;  /* 0x000070249a107981 */ /* 0x000e24000c1e1100 */
[----:B0-----:R-:W-:-:S05]  /*c430*/  PRMT R3, R16, 0x8880, RZ ;  /* 0x0000888010037816 */ /* 0x001fca00000000ff */
[----:B------:R-:W-:-:S07]  /*c440*/  IMAD R2, R3, R18, RZ ;  /* 0x0000001203027224 */ /* 0x000fce00078e02ff */
.L_x_403:
[----:B------:R-:W-:Y:S05]  /*c450*/  BSYNC B1 ;  /* 0x0000000000017941 */ /* 0x000fea0003800000 */
.L_x_402:
[----:B0-----:R-:W-:Y:S01]  /*c460*/  @!P5 IMAD R3, R82, R17, R2 ;  /* 0x000000115203d224 */ /* 0x001fe200078e0202 */
[----:B------:R-:W-:Y:S04]  /*c470*/  BSSY B1, `(.L_x_404) ;  /* 0x0000006000017945 */ /* 0x000fe80003800000 */
[----:B------:R0:W-:Y:S01]  /*c480*/  @!P5 STG.E.U8 desc[UR36][R8.64+0x70], R3 ;  /* 0x000070030800d986 */ /* 0x0001e2000c101124 */
[----:B------:R-:W-:Y:S05]  /*c490*/  @P6 BRA `(.L_x_405) ;  /* 0x00000000000c6947 */ /* 0x000fea0003800000 */
[----:B------:R-:W0:Y:S02]  /*c4a0*/  LDG.E.U8 R16, desc[UR36][R154.64+0x71] ;  /* 0x000071249a107981 */ /* 0x000e24000c1e1100 */
[----:B0-----:R-:W-:-:S05]  /*c4b0*/  PRMT R3, R16, 0x8880, RZ ;  /* 0x0000888010037816 */ /* 0x001fca00000000ff */
[----:B------:R-:W-:-:S07]  /*c4c0*/  IMAD R2, R3, R18, RZ ;  /* 0x0000001203027224 */ /* 0x000fce00078e02ff */
.L_x_405:
[----:B------:R-:W-:Y:S05]  /*c4d0*/  BSYNC B1 ;  /* 0x0000000000017941 */ /* 0x000fea0003800000 */
.L_x_404:
[----:B------:R-:W-:Y:S01]  /*c4e0*/  @!P6 IMAD R83, R83, R17, R2 ;  /* 0x000000115353e224 */ /* 0x000fe200078e0202 */
[----:B------:R-:W-:Y:S04]  /*c4f0*/  BSSY B1, `(.L_x_406) ;  /* 0x0000006000017945 */ /* 0x000fe80003800000 */
[----:B------:R0:W-:Y:S01]  /*c500*/  @!P6 STG.E.U8 desc[UR36][R8.64+0x71], R83 ;  /* 0x000071530800e986 */ /* 0x0001e2000c101124 */
[----:B------:R-:W-:Y:S05]  /*c510*/  @P1 BRA `(.L_x_407) ;  /* 0x00000000000c1947 */ /* 0x000fea0003800000 */
[----:B------:R-:W0:Y:S02]  /*c520*/  LDG.E.U8 R16, desc[UR36][R14.64+0x78] ;  /* 0x000078240e107981 */ /* 0x000e24000c1e1100 */
[----:B0-----:R-:W-:-:S05]  /*c530*/  PRMT R3, R16, 0x8880, RZ ;  /* 0x0000888010037816 */ /* 0x001fca00000000ff */
[----:B------:R-:W-:-:S07]  /*c540*/  IMAD R2, R3, R18, RZ ;  /* 0x0000001203027224 */ /* 0x000fce00078e02ff */
.L_x_407:
[----:B------:R-:W-:Y:S05]  /*c550*/  BSYNC B1 ;  /* 0x0000000000017941 */ /* 0x000fea0003800000 */
.L_x_406:
        /* <DEDUP_REMOVED lines=12> */
.L_x_409:
[----:B------:R-:W-:Y:S05]  /*c620*/  BSYNC B1 ;  /* 0x0000000000017941 */ /* 0x000fea0003800000 */
.L_x_408:
[----:B------:R-:W-:Y:S01]  /*c630*/  @!P4 IMAD R85, R85, R17, R2 ;  /* 0x000000115555c224 */ /* 0x000fe200078e0202 */
[----:B------:R-:W-:Y:S04]  /*c640*/  BSSY B1, `(.L_x_410) ;  /* 0x0000006000017945 */ /* 0x000fe80003800000 */
[----:B------:R0:W-:Y:S01]  /*c650*/  @!P4 STG.E.U8 desc[UR36][R6.64+0x79], R85 ;  /* 0x000079550600c986 */ /* 0x0001e2000c101124 */
[----:B------:R-:W-:Y:S05]  /*c660*/  @P3 BRA `(.L_x_411) ;  /* 0x00000000000c3947 */ /* 0x000fea0003800000 */
[----:B------:R-:W0:Y:S02]  /*c670*/  LDG.E.U8 R16, desc[UR36][R154.64+0x78] ;  /* 0x000078249a107981 */ /* 0x000e24000c1e1100 */
[----:B0-----:R-:W-:-:S05]  /*c680*/  PRMT R3, R16, 0x8880, RZ ;  /* 0x0000888010037816 */ /* 0x001fca00000000ff */
[----:B------:R-:W-:-:S07]  /*c690*/  IMAD R2, R3, R18, RZ ;  /* 0x0000001203027224 */ /* 0x000fce00078e02ff */
.L_x_411:
[----:B------:R-:W-:Y:S05]  /*c6a0*/  BSYNC B1 ;  /* 0x0000000000017941 */ /* 0x000fea0003800000 */
.L_x_410:
[----:B0-----:R-:W-:Y:S01]  /*c6b0*/  @!P3 IMAD R3, R86, R17, R2 ;  /* 0x000000115603b224 */ /* 0x001fe200078e0202 */
[----:B------:R-:W-:Y:S04]  /*c6c0*/  BSSY B1, `(.L_x_412) ;  /* 0x0000006000017945 */ /* 0x000fe80003800000 */
[----:B------:R0:W-:Y:S01]  /*c6d0*/  @!P3 STG.E.U8 desc[UR36][R8.64+0x78], R3 ;  /* 0x000078030800b986 */ /* 0x0001e2000c101124 */
[----:B------:R-:W-:Y:S05]  /*c6e0*/  @P5 BRA `(.L_x_413) ;  /* 0x00000000000c5947 */ /* 0x000fea0003800000 */
[----:B------:R-:W0:Y:S02]  /*c6f0*/  LDG.E.U8 R16, desc[UR36][R154.64+0x79] ;  /* 0x000079249a107981 */ /* 0x000e24000c1e1100 */
[----:B0-----:R-:W-:-:S05]  /*c700*/  PRMT R3, R16, 0x8880, RZ ;  /* 0x0000888010037816 */ /* 0x001fca00000000ff */
[----:B------:R-:W-:-:S07]  /*c710*/  IMAD R2, R3, R18, RZ ;  /* 0x0000001203027224 */ /* 0x000fce00078e02ff */
.L_x_413:
[----:B------:R-:W-:Y:S05]  /*c720*/  BSYNC B1 ;  /* 0x0000000000017941 */ /* 0x000fea0003800000 */
.L_x_412:
[----:B------:R-:W-:Y:S01]  /*c730*/  @!P5 IMAD R87, R87, R17, R2 ;  /* 0x000000115757d224 */ /* 0x000fe200078e0202 */
[----:B------:R-:W-:Y:S04]  /*c740*/  BSSY B1, `(.L_x_414) ;  /* 0x0000006000017945 */ /* 0x000fe80003800000 */
[----:B------:R0:W-:Y:S01]  /*c750*/  @!P5 STG.E.U8 desc[UR36][R8.64+0x79], R87 ;  /* 0x000079570800d986 */ /* 0x0001e2000c101124 */
[----:B------:R-:W-:Y:S05]  /*c760*/  @P6 BRA `(.L_x_415) ;  /* 0x00000000000c6947 */ /* 0x000fea0003800000 */
[----:B------:R-:W0:Y:S02]  /*c770*/  LDG.E.U8 R16, desc[UR36][R14.64+0x80] ;  /* 0x000080240e107981 */ /* 0x000e24000c1e1100 */
[----:B0-----:R-:W-:-:S05]  /*c780*/  PRMT R3, R16, 0x8880, RZ ;  /* 0x0000888010037816 */ /* 0x001fca00000000ff */
[----:B------:R-:W-:-:S07]  /*c790*/  IMAD R2, R3, R18, RZ ;  /* 0x0000001203027224 */ /* 0x000fce00078e02ff */
.L_x_415:
[----:B------:R-:W-:Y:S05]  /*c7a0*/  BSYNC B1 ;  /* 0x0000000000017941 */ /* 0x000fea0003800000 */
.L_x_414:
[----:B0-----:R-:W-:Y:S01]  /*c7b0*/  @!P6 IMAD R3, R88, R17, R2 ;  /* 0x000000115803e224 */ /* 0x001fe200078e0202 */
[----:B------:R-:W-:Y:S04]  /*c7c0*/  BSSY B1, `(.L_x_416) ;  /* 0x0000006000017945 */ /* 0x000fe80003800000 */
[----:B------:R0:W-:Y:S01]  /*c7d0*/  @!P6 STG.E.U8 desc[UR36][R6.64+0x80], R3 ;  /* 0x000080030600e986 */ /* 0x0001e2000c101124 */
[----:B------:R-:W-:Y:S05]  /*c7e0*/  @P1 BRA `(.L_x_417) ;  /* 0x00000000000c1947 */ /* 0x000fea0003800000 */
[----:B------:R-:W0:Y:S02]  /*c7f0*/  LDG.E.U8 R16, desc[UR36][R14.64+0x81] ;  /* 0x000081240e107981 */ /* 0x000e24000c1e1100 */
[----:B0-----:R-:W-:-:S05]  /*c800*/  PRMT R3, R16, 0x8880, RZ ;  /* 0x0000888010037816 */ /* 0x001fca00000000ff */
[----:B------:R-:W-:-:S07]  /*c810*/  IMAD R2, R3, R18, RZ ;  /* 0x0000001203027224 */ /* 0x000fce00078e02ff */
.L_x_417:
[----:B------:R-:W-:Y:S05]  /*c820*/  BSYNC B1 ;  /* 0x0000000000017941 */ /* 0x000fea0003800000 */
.L_x_416:
        /* <DEDUP_REMOVED lines=12> */
.L_x_419:
[----:B------:R-:W-:Y:S05]  /*c8f0*/  BSYNC B1 ;  /* 0x0000000000017941 */ /* 0x000fea0003800000 */
.L_x_418:
[----:B0-----:R-:W-:Y:S01]  /*c900*/  @!P4 IMAD R3, R90, R17, R2 ;  /* 0x000000115a03c224 */ /* 0x001fe200078e0202 */
[----:B------:R-:W-:Y:S04]  /*c910*/  BSSY B1, `(.L_x_420) ;  /* 0x0000006000017945 */ /* 0x000fe80003800000 */
[----:B------:R0:W-:Y:S01]  /*c920*/  @!P4 STG.E.U8 desc[UR36][R8.64+0x80], R3 ;  /* 0x000080030800c986 */ /* 0x0001e2000c101124 */
[----:B------:R-:W-:Y:S05]  /*c930*/  @P3 BRA `(.L_x_421) ;  /* 0x00000000000c3947 */ /* 0x000fea0003800000 */
[----:B------:R-:W0:Y:S02]  /*c940*/  LDG.E.U8 R16, desc[UR36][R154.64+0x81] ;  /* 0x000081249a107981 */ /* 0x000e24000c1e1100 */
[----:B0-----:R-:W-:-:S05]  /*c950*/  PRMT R3, R16, 0x8880, RZ ;  /* 0x0000888010037816 */ /* 0x001fca00000000ff */
[----:B------:R-:W-:-:S07]  /*c960*/  IMAD R2, R3, R18, RZ ;  /* 0x0000001203027224 */ /* 0x000fce00078e02ff */
.L_x_421:
[----:B------:R-:W-:Y:S05]  /*c970*/  BSYNC B1 ;  /* 0x0000000000017941 */ /* 0x000fea0003800000 */
.L_x_420:
[----:B------:R-:W-:Y:S01]  /*c980*/  @!P3 IMAD R91, R91, R17, R2 ;  /* 0x000000115b5bb224 */ /* 0x000fe200078e0202 */
[----:B------:R-:W-:Y:S04]  /*c990*/  BSSY B1, `(.L_x_422) ;  /* 0x0000006000017945 */ /* 0x000fe80003800000 */
[----:B------:R0:W-:Y:S01]  /*c9a0*/  @!P3 STG.E.U8 desc[UR36][R8.64+0x81], R91 ;  /* 0x0000815b0800b986 */ /* 0x0001e2000c101124 */
[----:B------:R-:W-:Y:S05]  /*c9b0*/  @P5 BRA `(.L_x_423) ;  /* 0x00000000000c5947 */ /* 0x000fea0003800000 */
[----:B------:R-:W0:Y:S02]  /*c9c0*/  LDG.E.U8 R16, desc[UR36][R14.64+0x88] ;  /* 0x000088240e107981 */ /* 0x000e24000c1e1100 */
[----:B0-----:R-:W-:-:S05]  /*c9d0*/  PRMT R3, R16, 0x8880, RZ ;  /* 0x0000888010037816 */ /* 0x001fca00000000ff */
[----:B------:R-:W-:-:S07]  /*c9e0*/  IMAD R2, R3, R18, RZ ;  /* 0x0000001203027224 */ /* 0x000fce00078e02ff */
.L_x_423:
[----:B------:R-:W-:Y:S05]  /*c9f0*/  BSYNC B1 ;  /* 0x0000000000017941 */ /* 0x000fea0003800000 */
.L_x_422:
[----:B0-----:R-:W-:Y:S01]  /*ca00*/  @!P5 IMAD R3, R92, R17, R2 ;  /* 0x000000115c03d224 */ /* 0x001fe200078e0202 */
[----:B------:R-:W-:Y:S04]  /*ca10*/  BSSY B1, `(.L_x_424) ;  /* 0x0000006000017945 */ /* 0x000fe80003800000 */
[----:B------:R0:W-:Y:S01]  /*ca20*/  @!P5 STG.E.U8 desc[UR36][R6.64+0x88], R3 ;  /* 0x000088030600d986 */ /* 0x0001e2000c101124 */
[----:B------:R-:W-:Y:S05]  /*ca30*/  @P6 BRA `(.L_x_425) ;  /* 0x00000000000c6947 */ /* 0x000fea0003800000 */
[----:B------:R-:W0:Y:S02]  /*ca40*/  LDG.E.U8 R16, desc[UR36][R14.64+0x89] ;  /* 0x000089240e107981 */ /* 0x000e24000c1e1100 */
[----:B0-----:R-:W-:-:S05]  /*ca50*/  PRMT R3, R16, 0x8880, RZ ;  /* 0x0000888010037816 */ /* 0x001fca00000000ff */
[----:B------:R-:W-:-:S07]  /*ca60*/  IMAD R2, R3, R18, RZ ;  /* 0x0000001203027224 */ /* 0x000fce00078e02ff */
.L_x_425:
[----:B------:R-:W-:Y:S05]  /*ca70*/  BSYNC B1 ;  /* 0x0000000000017941 */ /* 0x000fea0003800000 */
.L_x_424:
[----:B------:R-:W-:Y:S01]  /*ca80*/  @!P6 IMAD R93, R93, R17, R2 ;  /* 0x000000115d5de224 */ /* 0x000fe200078e0202 */
[----:B------:R-:W-:Y:S04]  /*ca90*/  BSSY B1, `(.L_x_426) ;  /* 0x0000006000017945 */ /* 0x000fe80003800000 */
[----:B------:R0:W-:Y:S01]  /*caa0*/  @!P6 STG.E.U8 desc[UR36][R6.64+0x89], R93 ;  /* 0x0000895d0600e986 */ /* 0x0001e2000c101124 */
[----:B------:R-:W-:Y:S05]  /*cab0*/  @P1 BRA `(.L_x_427) ;  /* 0x00000000000c1947 */ /* 0x000fea0003800000 */
[----:B------:R-:W0:Y:S02]  /*cac0*/  LDG.E.U8 R16, desc[UR36][R154.64+0x88] ;  /* 0x000088249a107981 */ /* 0x000e24000c1e1100 */
[----:B0-----:R-:W-:-:S05]  /*cad0*/  PRMT R3, R16, 0x8880, RZ ;  /* 0x0000888010037816 */ /* 0x001fca00000000ff */
[----:B------:R-:W-:-:S07]  /*cae0*/  IMAD R2, R3, R18, RZ ;  /* 0x0000001203027224 */ /* 0x000fce00078e02ff */
.L_x_427:
[----:B------:R-:W-:Y:S05]  /*caf0*/  BSYNC B1 ;  /* 0x0000000000017941 */ /* 0x000fea0003800000 */
.L_x_426:
        /* <DEDUP_REMOVED lines=12> */
.L_x_429:
[----:B------:R-:W-:Y:S05]  /*cbc0*/  BSYNC B1 ;  /* 0x0000000000017941 */ /* 0x000fea0003800000 */
.L_x_428:
[----:B------:R-:W-:Y:S01]  /*cbd0*/  @!P4 IMAD R95, R95, R17, R2 ;  /* 0x000000115f5fc224 */ /* 0x000fe200078e0202 */
[----:B------:R-:W-:Y:S04]  /*cbe0*/  BSSY B1, `(.L_x_430) ;  /* 0x0000006000017945 */ /* 0x000fe80003800000 */
[----:B------:R0:W-:Y:S01]  /*cbf0*/  @!P4 STG.E.U8 desc[UR36][R8.64+0x89], R95 ;  /* 0x0000895f0800c986 */ /* 0x0001e2000c101124 */
[----:B------:R-:W-:Y:S05]  /*cc00*/  @P3 BRA `(.L_x_431) ;  /* 0x00000000000c3947 */ /* 0x000fea0003800000 */
[----:B------:R-:W0:Y:S02]  /*cc10*/  LDG.E.U8 R16, desc[UR36][R14.64+0x90] ;  /* 0x000090240e107981 */ /* 0x000e24000c1e1100 */
[----:B0-----:R-:W-:-:S05]  /*cc20*/  PRMT R3, R16, 0x8880, RZ ;  /* 0x0000888010037816 */ /* 0x001fca00000000ff */
[----:B------:R-:W-:-:S07]  /*cc30*/  IMAD R2, R3, R18, RZ ;  /* 0x0000001203027224 */ /* 0x000fce00078e02ff */
.L_x_431:
[----:B------:R-:W-:Y:S05]  /*cc40*/  BSYNC B1 ;  /* 0x0000000000017941 */ /* 0x000fea0003800000 */
.L_x_430:
[----:B0-----:R-:W-:Y:S01]  /*cc50*/  @!P3 IMAD R3, R96, R17, R2 ;  /* 0x000000116003b224 */ /* 0x001fe200078e0202 */
[----:B------:R-:W-:Y:S04]  /*cc60*/  BSSY B1, `(.L_x_432) ;  /* 0x0000006000017945 */ /* 0x000fe80003800000 */
[----:B------:R0:W-:Y:S01]  /*cc70*/  @!P3 STG.E.U8 desc[UR36][R6.64+0x90], R3 ;  /* 0x000090030600b986 */ /* 0x0001e2000c101124 */
[----:B------:R-:W-:Y:S05]  /*cc80*/  @P5 BRA `(.L_x_433) ;  /* 0x00000000000c5947 */ /* 0x000fea0003800000 */
[----:B------:R-:W0:Y:S02]  /*cc90*/  LDG.E.U8 R16, desc[UR36][R14.64+0x91] ;  /* 0x000091240e107981 */ /* 0x000e24000c1e1100 */
[----:B0-----:R-:W-:-:S05]  /*cca0*/  PRMT R3, R16, 0x8880, RZ ;  /* 0x0000888010037816 */ /* 0x001fca00000000ff */
[----:B------:R-:W-:-:S07]  /*ccb0*/  IMAD R2, R3, R18, RZ ;  /* 0x0000001203027224 */ /* 0x000fce00078e02ff */
.L_x_433:
[----:B------:R-:W-:Y:S05]  /*ccc0*/  BSYNC B1 ;  /* 0x0000000000017941 */ /* 0x000fea0003800000 */
.L_x_432:
[----:B------:R-:W-:Y:S01]  /*ccd0*/  @!P5 IMAD R97, R97, R17, R2 ;  /* 0x000000116161d224 */ /* 0x000fe200078e0202 */
[----:B------:R-:W-:Y:S04]  /*cce0*/  BSSY B1, `(.L_x_434) ;  /* 0x0000006000017945 */ /* 0x000fe80003800000 */
[----:B------:R0:W-:Y:S01]  /*ccf0*/  @!P5 STG.E.U8 desc[UR36][R6.64+0x91], R97 ;  /* 0x000091610600d986 */ /* 0x0001e2000c101124 */
[----:B------:R-:W-:Y:S05]  /*cd00*/  @P6 BRA `(.L_x_435) ;  /* 0x00000000000c6947 */ /* 0x000fea0003800000 */
[----:B------:R-:W0:Y:S02]  /*cd10*/  LDG.E.U8 R16, desc[UR36][R154.64+0x90] ;  /* 0x000090249a107981 */ /* 0x000e24000c1e1100 */
[----:B0-----:R-:W-:-:S05]  /*cd20*/  PRMT R3, R16, 0x8880, RZ ;  /* 0x0000888010037816 */ /* 0x001fca00000000ff */
[----:B------:R-:W-:-:S07]  /*cd30*/  IMAD R2, R3, R18, RZ ;  /* 0x0000001203027224 */ /* 0x000fce00078e02ff */
.L_x_435:
[----:B------:R-:W-:Y:S05]  /*cd40*/  BSYNC B1 ;  /* 0x0000000000017941 */ /* 0x000fea0003800000 */
.L_x_434:
[----:B0-----:R-:W-:Y:S01]  /*cd50*/  @!P6 IMAD R3, R98, R17, R2 ;  /* 0x000000116203e224 */ /* 0x001fe200078e0202 */
[----:B------:R-:W-:Y:S04]  /*cd60*/  BSSY B1, `(.L_x_436) ;  /* 0x0000006000017945 */ /* 0x000fe80003800000 */
[----:B------:R0:W-:Y:S01]  /*cd70*/  @!P6 STG.E.U8 desc[UR36][R8.64+0x90], R3 ;  /* 0x000090030800e986 */ /* 0x0001e2000c101124 */
[----:B------:R-:W-:Y:S05]  /*cd80*/  @P1 BRA `(.L_x_437) ;  /* 0x00000000000c1947 */ /* 0x000fea0003800000 */
[----:B------:R-:W0:Y:S02]  /*cd90*/  LDG.E.U8 R16, desc[UR36][R154.64+0x91] ;  /* 0x000091249a107981 */ /* 0x000e24000c1e1100 */
[----:B0-----:R-:W-:-:S05]  /*cda0*/  PRMT R3, R16, 0x8880, RZ ;  /* 0x0000888010037816 */ /* 0x001fca00000000ff */
[----:B------:R-:W-:-:S07]  /*cdb0*/  IMAD R2, R3, R18, RZ ;  /* 0x0000001203027224 */ /* 0x000fce00078e02ff */
.L_x_437:
[----:B------:R-:W-:Y:S05]  /*cdc0*/  BSYNC B1 ;  /* 0x0000000000017941 */ /* 0x000fea0003800000 */
.L_x_436:
        /* <DEDUP_REMOVED lines=12> */
.L_x_439:
[----:B------:R-:W-:Y:S05]  /*ce90*/  BSYNC B1 ;  /* 0x0000000000017941 */ /* 0x000fea0003800000 */
.L_x_438:
[----:B0-----:R-:W-:Y:S01]  /*cea0*/  @!P4 IMAD R3, R100, R17, R2 ;  /* 0x000000116403c224 */ /* 0x001fe200078e0202 */
[----:B------:R-:W-:Y:S04]  /*ceb0*/  BSSY B1, `(.L_x_440) ;  /* 0x0000006000017945 */ /* 0x000fe80003800000 */
[----:B------:R0:W-:Y:S01]  /*cec0*/  @!P4 STG.E.U8 desc[UR36][R6.64+0x98], R3 ;  /* 0x000098030600c986 */ /* 0x0001e2000c101124 */
[----:B------:R-:W-:Y:S05]  /*ced0*/  @P3 BRA `(.L_x_441) ;  /* 0x00000000000c3947 */ /* 0x000fea0003800000 */
[----:B------:R-:W0:Y:S02]  /*cee0*/  LDG.E.U8 R16, desc[UR36][R14.64+0x99] ;  /* 0x000099240e107981 */ /* 0x000e24000c1e1100 */
[----:B0-----:R-:W-:-:S05]  /*cef0*/  PRMT R3, R16, 0x8880, RZ ;  /* 0x0000888010037816 */ /* 0x001fca00000000ff */
[----:B------:R-:W-:-:S07]  /*cf00*/  IMAD R2, R3, R18, RZ ;  /* 0x0000001203027224 */ /* 0x000fce00078e02ff */
.L_x_441:
[----:B------:R-:W-:Y:S05]  /*cf10*/  BSYNC B1 ;  /* 0x0000000000017941 */ /* 0x000fea0003800000 */
.L_x_440:
[----:B------:R-:W-:Y:S01]  /*cf20*/  @!P3 IMAD R101, R101, R17, R2 ;  /* 0x000000116565b224 */ /* 0x000fe200078e0202 */
[----:B------:R-:W-:Y:S04]  /*cf30*/  BSSY B1, `(.L_x_442) ;  /* 0x0000006000017945 */ /* 0x000fe80003800000 */
[----:B------:R0:W-:Y:S01]  /*cf40*/  @!P3 STG.E.U8 desc[UR36][R6.64+0x99], R101 ;  /* 0x000099650600b986 */ /* 0x0001e2000c101124 */
[----:B------:R-:W-:Y:S05]  /*cf50*/  @P5 BRA `(.L_x_443) ;  /* 0x00000000000c5947 */ /* 0x000fea0003800000 */
[----:B------:R-:W0:Y:S02]  /*cf60*/  LDG.E.U8 R16, desc[UR36][R154.64+0x98] ;  /* 0x000098249a107981 */ /* 0x000e24000c1e1100 */
[----:B0-----:R-:W-:-:S05]  /*cf70*/  PRMT R3, R16, 0x8880, RZ ;  /* 0x0000888010037816 */ /* 0x001fca00000000ff */
[----:B------:R-:W-:-:S07]  /*cf80*/  IMAD R2, R3, R18, RZ ;  /* 0x0000001203027224 */ /* 0x000fce00078e02ff */
.L_x_443:
[----:B------:R-:W-:Y:S05]  /*cf90*/  BSYNC B1 ;  /* 0x0000000000017941 */ /* 0x000fea0003800000 */
.L_x_442:
[----:B0-----:R-:W-:Y:S01]  /*cfa0*/  @!P5 IMAD R3, R102, R17, R2 ;  /* 0x000000116603d224 */ /* 0x001fe200078e0202 */
[----:B------:R-:W-:Y:S04]  /*cfb0*/  BSSY B1, `(.L_x_444) ;  /* 0x0000006000017945 */ /* 0x000fe80003800000 */
[----:B------:R0:W-:Y:S01]  /*cfc0*/  @!P5 STG.E.U8 desc[UR36][R8.64+0x98], R3 ;  /* 0x000098030800d986 */ /* 0x0001e2000c101124 */
[----:B------:R-:W-:Y:S05]  /*cfd0*/  @P6 BRA `(.L_x_445) ;  /* 0x00000000000c6947 */ /* 0x000fea0003800000 */
[----:B------:R-:W0:Y:S02]  /*cfe0*/  LDG.E.U8 R16, desc[UR36][R154.64+0x99] ;  /* 0x000099249a107981 */ /* 0x000e24000c1e1100 */
[----:B0-----:R-:W-:-:S05]  /*cff0*/  PRMT R3, R16, 0x8880, RZ ;  /* 0x0000888010037816 */ /* 0x001fca00000000ff */
[----:B------:R-:W-:-:S07]  /*d000*/  IMAD R2, R3, R18, RZ ;  /* 0x0000001203027224 */ /* 0x000fce00078e02ff */
.L_x_445:
[----:B------:R-:W-:Y:S05]  /*d010*/  BSYNC B1 ;  /* 0x0000000000017941 */ /* 0x000fea0003800000 */
.L_x_444:
[----:B------:R-:W-:Y:S01]  /*d020*/  @!P6 IMAD R103, R103, R17, R2 ;  /* 0x000000116767e224 */ /* 0x000fe200078e0202 */
[----:B------:R-:W-:Y:S04]  /*d030*/  BSSY B1, `(.L_x_446) ;  /* 0x0000006000017945 */ /* 0x000fe80003800000 */
[----:B------:R0:W-:Y:S01]  /*d040*/  @!P6 STG.E.U8 desc[UR36][R8.64+0x99], R103 ;  /* 0x000099670800e986 */ /* 0x0001e2000c101124 */
[----:B------:R-:W-:Y:S05]  /*d050*/  @P1 BRA `(.L_x_447) ;  /* 0x00000000000c1947 */ /* 0x000fea0003800000 */
[----:B------:R-:W0:Y:S02]  /*d060*/  LDG.E.U8 R16, desc[UR36][R14.64+0xa0] ;  /* 0x0000a0240e107981 */ /* 0x000e24000c1e1100 */
[----:B0-----:R-:W-:-:S05]  /*d070*/  PRMT R3, R16, 0x8880, RZ ;  /* 0x0000888010037816 */ /* 0x001fca00000000ff */
[----:B------:R-:W-:-:S07]  /*d080*/  IMAD R2, R3, R18, RZ ;  /* 0x0000001203027224 */ /* 0x000fce00078e02ff */
.L_x_447:
[----:B------:R-:W-:Y:S05]  /*d090*/  BSYNC B1 ;  /* 0x0000000000017941 */ /* 0x000fea0003800000 */
.L_x_446:
        /* <DEDUP_REMOVED lines=12> */
.L_x_449:
[----:B------:R-:W-:Y:S05]  /*d160*/  BSYNC B1 ;  /* 0x0000000000017941 */ /* 0x000fea0003800000 */
.L_x_448:
[----:B------:R-:W-:Y:S01]  /*d170*/  @!P4 IMAD R105, R105, R17, R2 ;  /* 0x000000116969c224 */ /* 0x000fe200078e0202 */
[----:B------:R-:W-:Y:S04]  /*d180*/  BSSY B1, `(.L_x_450) ;  /* 0x0000006000017945 */ /* 0x000fe80003800000 */
[----:B------:R0:W-:Y:S01]  /*d190*/  @!P4 STG.E.U8 desc[UR36][R6.64+0xa1], R105 ;  /* 0x0000a1690600c986 */ /* 0x0001e2000c101124 */
[----:B------:R-:W-:Y:S05]  /*d1a0*/  @P3 BRA `(.L_x_451) ;  /* 0x00000000000c3947 */ /* 0x000fea0003800000 */
[----:B------:R-:W0:Y:S02]  /*d1b0*/  LDG.E.U8 R16, desc[UR36][R154.64+0xa0] ;  /* 0x0000a0249a107981 */ /* 0x000e24000c1e1100 */
[----:B0-----:R-:W-:-:S05]  /*d1c0*/  PRMT R3, R16, 0x8880, RZ ;  /* 0x0000888010037816 */ /* 0x001fca00000000ff */
[----:B------:R-:W-:-:S07]  /*d1d0*/  IMAD R2, R3, R18, RZ ;  /* 0x0000001203027224 */ /* 0x000fce00078e02ff */
.L_x_451:
[----:B------:R-:W-:Y:S05]  /*d1e0*/  BSYNC B1 ;  /* 0x0000000000017941 */ /* 0x000fea0003800000 */
.L_x_450:
[----:B0-----:R-:W-:Y:S01]  /*d1f0*/  @!P3 IMAD R3, R106, R17, R2 ;  /* 0x000000116a03b224 */ /* 0x001fe200078e0202 */
[----:B------:R-:W-:Y:S04]  /*d200*/  BSSY B1, `(.L_x_452) ;  /* 0x0000006000017945 */ /* 0x000fe80003800000 */
[----:B------:R0:W-:Y:S01]  /*d210*/  @!P3 STG.E.U8 desc[UR36][R8.64+0xa0], R3 ;  /* 0x0000a0030800b986 */ /* 0x0001e2000c101124 */
[----:B------:R-:W-:Y:S05]  /*d220*/  @P5 BRA `(.L_x_453) ;  /* 0x00000000000c5947 */ /* 0x000fea0003800000 */
[----:B------:R-:W0:Y:S02]  /*d230*/  LDG.E.U8 R16, desc[UR36][R154.64+0xa1] ;  /* 0x0000a1249a107981 */ /* 0x000e24000c1e1100 */
[----:B0-----:R-:W-:-:S05]  /*d240*/  PRMT R3, R16, 0x8880, RZ ;  /* 0x0000888010037816 */ /* 0x001fca00000000ff */
[----:B------:R-:W-:-:S07]  /*d250*/  IMAD R2, R3, R18, RZ ;  /* 0x0000001203027224 */ /* 0x000fce00078e02ff */
.L_x_453:
[----:B------:R-:W-:Y:S05]  /*d260*/  BSYNC B1 ;  /* 0x0000000000017941 */ /* 0x000fea0003800000 */
.L_x_452:
[----:B------:R-:W-:Y:S01]  /*d270*/  @!P5 IMAD R107, R107, R17, R2 ;  /* 0x000000116b6bd224 */ /* 0x000fe200078e0202 */
[----:B------:R-:W-:Y:S04]  /*d280*/  BSSY B1, `(.L_x_454) ;  /* 0x0000006000017945 */ /* 0x000fe80003800000 */
[----:B------:R0:W-:Y:S01]  /*d290*/  @!P5 STG.E.U8 desc[UR36][R8.64+0xa1], R107 ;  /* 0x0000a16b0800d986 */ /* 0x0001e2000c101124 */
[----:B------:R-:W-:Y:S05]  /*d2a0*/  @P6 BRA `(.L_x_455) ;  /* 0x00000000000c6947 */ /* 0x000fea0003800000 */
[----:B------:R-:W0:Y:S02]  /*d2b0*/  LDG.E.U8 R16, desc[UR36][R14.64+0xa8] ;  /* 0x0000a8240e107981 */ /* 0x000e24000c1e1100 */
[----:B0-----:R-:W-:-:S05]  /*d2c0*/  PRMT R3, R16, 0x8880, RZ ;  /* 0x0000888010037816 */ /* 0x001fca00000000ff */
[----:B------:R-:W-:-:S07]  /*d2d0*/  IMAD R2, R3, R18, RZ ;  /* 0x0000001203027224 */ /* 0x000fce00078e02ff */
.L_x_455:
[----:B------:R-:W-:Y:S05]  /*d2e0*/  BSYNC B1 ;  /* 0x0000000000017941 */ /* 0x000fea0003800000 */
.L_x_454:
[----:B0-----:R-:W-:Y:S01]  /*d2f0*/  @!P6 IMAD R3, R108, R17, R2 ;  /* 0x000000116c03e224 */ /* 0x001fe200078e0202 */
[----:B------:R-:W-:Y:S04]  /*d300*/  BSSY B1, `(.L_x_456) ;  /* 0x0000006000017945 */ /* 0x000fe80003800000 */
[----:B------:R0:W-:Y:S01]  /*d310*/  @!P6 STG.E.U8 desc[UR36][R6.64+0xa8], R3 ;  /* 0x0000a8030600e986 */ /* 0x0001e2000c101124 */
[----:B------:R-:W-:Y:S05]  /*d320*/  @P1 BRA `(.L_x_457) ;  /* 0x00000000000c1947 */ /* 0x000fea0003800000 */
[----:B------:R-:W0:Y:S02]  /*d330*/  LDG.E.U8 R16, desc[UR36][R14.64+0xa9] ;  /* 0x0000a9240e107981 */ /* 0x000e24000c1e1100 */
[----:B0-----:R-:W-:-:S05]  /*d340*/  PRMT R3, R16, 0x8880, RZ ;  /* 0x0000888010037816 */ /* 0x001fca00000000ff */
[----:B------:R-:W-:-:S07]  /*d350*/  IMAD R2, R3, R18, RZ ;  /* 0x0000001203027224 */ /* 0x000fce00078e02ff */
.L_x_457:
[----:B------:R-:W-:Y:S05]  /*d360*/  BSYNC B1 ;  /* 0x0000000000017941 */ /* 0x000fea0003800000 */
.L_x_456:
        /* <DEDUP_REMOVED lines=12> */
.L_x_459:
[----:B------:R-:W-:Y:S05]  /*d430*/  BSYNC B1 ;  /* 0x0000000000017941 */ /* 0x000fea0003800000 */
.L_x_458:
[----:B0-----:R-:W-:Y:S01]  /*d440*/  @!P4 IMAD R3, R110, R17, R2 ;  /* 0x000000116e03c224 */ /* 0x001fe200078e0202 */
[----:B------:R-:W-:Y:S04]  /*d450*/  BSSY B1, `(.L_x_460) ;  /* 0x0000006000017945 */ /* 0x000fe80003800000 */
[----:B------:R0:W-:Y:S01]  /*d460*/  @!P4 STG.E.U8 desc[UR36][R8.64+0xa8], R3 ;  /* 0x0000a8030800c986 */ /* 0x0001e2000c101124 */
[----:B------:R-:W-:Y:S05]  /*d470*/  @P3 BRA `(.L_x_461) ;  /* 0x00000000000c3947 */ /* 0x000fea0003800000 */
[----:B------:R-:W0:Y:S02]  /*d480*/  LDG.E.U8 R16, desc[UR36][R154.64+0xa9] ;  /* 0x0000a9249a107981 */ /* 0x000e24000c1e1100 */
[----:B0-----:R-:W-:-:S05]  /*d490*/  PRMT R3, R16, 0x8880, RZ ;  /* 0x0000888010037816 */ /* 0x001fca00000000ff */
[----:B------:R-:W-:-:S07]  /*d4a0*/  IMAD R2, R3, R18, RZ ;  /* 0x0000001203027224 */ /* 0x000fce00078e02ff */
.L_x_461:
[----:B------:R-:W-:Y:S05]  /*d4b0*/  BSYNC B1 ;  /* 0x0000000000017941 */ /* 0x000fea0003800000 */
.L_x_460:
[----:B------:R-:W-:Y:S01]  /*d4c0*/  @!P3 IMAD R111, R111, R17, R2 ;  /* 0x000000116f6fb224 */ /* 0x000fe200078e0202 */
[----:B------:R-:W-:Y:S04]  /*d4d0*/  BSSY B1, `(.L_x_462) ;  /* 0x0000006000017945 */ /* 0x000fe80003800000 */
[----:B------:R0:W-:Y:S01]  /*d4e0*/  @!P3 STG.E.U8 desc[UR36][R8.64+0xa9], R111 ;  /* 0x0000a96f0800b986 */ /* 0x0001e2000c101124 */
[----:B------:R-:W-:Y:S05]  /*d4f0*/  @P5 BRA `(.L_x_463) ;  /* 0x00000000000c5947 */ /* 0x000fea0003800000 */
[----:B------:R-:W0:Y:S02]  /*d500*/  LDG.E.U8 R16, desc[UR36][R14.64+0xb0] ;  /* 0x0000b0240e107981 */ /* 0x000e24000c1e1100 */
[----:B0-----:R-:W-:-:S05]  /*d510*/  PRMT R3, R16, 0x8880, RZ ;  /* 0x0000888010037816 */ /* 0x001fca00000000ff */
[----:B------:R-:W-:-:S07]  /*d520*/  IMAD R2, R3, R18, RZ ;  /* 0x0000001203027224 */ /* 0x000fce00078e02ff */
.L_x_463:
[----:B------:R-:W-:Y:S05]  /*d530*/  BSYNC B1 ;  /* 0x0000000000017941 */ /* 0x000fea0003800000 */
.L_x_462:
[----:B0-----:R-:W-:Y:S01]  /*d540*/  @!P5 IMAD R3, R112, R17, R2 ;  /* 0x000000117003d224 */ /* 0x001fe200078e0202 */
[----:B------:R-:W-:Y:S04]  /*d550*/  BSSY B1, `(.L_x_464) ;  /* 0x0000006000017945 */ /* 0x000fe80003800000 */
[----:B------:R0:W-:Y:S01]  /*d560*/  @!P5 STG.E.U8 desc[UR36][R6.64+0xb0], R3 ;  /* 0x0000b0030600d986 */ /* 0x0001e2000c101124 */
[----:B------:R-:W-:Y:S05]  /*d570*/  @P6 BRA `(.L_x_465) ;  /* 0x00000000000c6947 */ /* 0x000fea0003800000 */
[----:B------:R-:W0:Y:S02]  /*d580*/  LDG.E.U8 R16, desc[UR36][R14.64+0xb1] ;  /* 0x0000b1240e107981 */ /* 0x000e24000c1e1100 */
[----:B0-----:R-:W-:-:S05]  /*d590*/  PRMT R3, R16, 0x8880, RZ ;  /* 0x0000888010037816 */ /* 0x001fca00000000ff */
[----:B------:R-:W-:-:S07]  /*d5a0*/  IMAD R2, R3, R18, RZ ;  /* 0x0000001203027224 */ /* 0x000fce00078e02ff */
.L_x_465:
[----:B------:R-:W-:Y:S05]  /*d5b0*/  BSYNC B1 ;  /* 0x0000000000017941 */ /* 0x000fea0003800000 */
.L_x_464:
[----:B------:R-:W-:Y:S01]  /*d5c0*/  @!P6 IMAD R113, R113, R17, R2 ;  /* 0x000000117171e224 */ /* 0x000fe200078e0202 */
[----:B------:R-:W-:Y:S04]  /*d5d0*/  BSSY B1, `(.L_x_466) ;  /* 0x0000006000017945 */ /* 0x000fe80003800000 */
[----:B------:R0:W-:Y:S01]  /*d5e0*/  @!P6 STG.E.U8 desc[UR36][R6.64+0xb1], R113 ;  /* 0x0000b1710600e986 */ /* 0x0001e2000c101124 */
[----:B------:R-:W-:Y:S05]  /*d5f0*/  @P1 BRA `(.L_x_467) ;  /* 0x00000000000c1947 */ /* 0x000fea0003800000 */
[----:B------:R-:W0:Y:S02]  /*d600*/  LDG.E.U8 R16, desc[UR36][R154.64+0xb0] ;  /* 0x0000b0249a107981 */ /* 0x000e24000c1e1100 */
[----:B0-----:R-:W-:-:S05]  /*d610*/  PRMT R3, R16, 0x8880, RZ ;  /* 0x0000888010037816 */ /* 0x001fca00000000ff */
[----:B------:R-:W-:-:S07]  /*d620*/  IMAD R2, R3, R18, RZ ;  /* 0x0000001203027224 */ /* 0x000fce00078e02ff */
.L_x_467:
[----:B------:R-:W-:Y:S05]  /*d630*/  BSYNC B1 ;  /* 0x0000000000017941 */ /* 0x000fea0003800000 */
.L_x_466:
        /* <DEDUP_REMOVED lines=12> */
.L_x_469:
[----:B------:R-:W-:Y:S05]  /*d700*/  BSYNC B1 ;  /* 0x0000000000017941 */ /* 0x000fea0003800000 */
.L_x_468:
[----:B------:R-:W-:Y:S01]  /*d710*/  @!P4 IMAD R115, R115, R17, R2 ;  /* 0x000000117373c224 */ /* 0x000fe200078e0202 */
[----:B------:R-:W-:Y:S04]  /*d720*/  BSSY B1, `(.L_x_470) ;  /* 0x0000006000017945 */ /* 0x000fe80003800000 */
[----:B------:R0:W-:Y:S01]  /*d730*/  @!P4 STG.E.U8 desc[UR36][R8.64+0xb1], R115 ;  /* 0x0000b1730800c986 */ /* 0x0001e2000c101124 */
[----:B------:R-:W-:Y:S05]  /*d740*/  @P3 BRA `(.L_x_471) ;  /* 0x00000000000c3947 */ /* 0x000fea0003800000 */
[----:B------:R-:W0:Y:S02]  /*d750*/  LDG.E.U8 R16, desc[UR36][R14.64+0xb8] ;  /* 0x0000b8240e107981 */ /* 0x000e24000c1e1100 */
[----:B0-----:R-:W-:-:S05]  /*d760*/  PRMT R3, R16, 0x8880, RZ ;  /* 0x0000888010037816 */ /* 0x001fca00000000ff */
[----:B------:R-:W-:-:S07]  /*d770*/  IMAD R2, R3, R18, RZ ;  /* 0x0000001203027224 */ /* 0x000fce00078e02ff */
.L_x_471:
[----:B------:R-:W-:Y:S05]  /*d780*/  BSYNC B1 ;  /* 0x0000000000017941 */ /* 0x000fea0003800000 */
.L_x_470:
[----:B0-----:R-:W-:Y:S01]  /*d790*/  @!P3 IMAD R3, R116, R17, R2 ;  /* 0x000000117403b224 */ /* 0x001fe200078e0202 */
[----:B------:R-:W-:Y:S04]  /*d7a0*/  BSSY B1, `(.L_x_472) ;  /* 0x0000006000017945 */ /* 0x000fe80003800000 */
[----:B------:R0:W-:Y:S01]  /*d7b0*/  @!P3 STG.E.U8 desc[UR36][R6.64+0xb8], R3 ;  /* 0x0000b8030600b986 */ /* 0x0001e2000c101124 */
[----:B------:R-:W-:Y:S05]  /*d7c0*/  @P5 BRA `(.L_x_473) ;  /* 0x00000000000c5947 */ /* 0x000fea0003800000 */
[----:B------:R-:W0:Y:S02]  /*d7d0*/  LDG.E.U8 R16, desc[UR36][R14.64+0xb9] ;  /* 0x0000b9240e107981 */ /* 0x000e24000c1e1100 */
[----:B0-----:R-:W-:-:S05]  /*d7e0*/  PRMT R3, R16, 0x8880, RZ ;  /* 0x0000888010037816 */ /* 0x001fca00000000ff */
[----:B------:R-:W-:-:S07]  /*d7f0*/  IMAD R2, R3, R18, RZ ;  /* 0x0000001203027224 */ /* 0x000fce00078e02ff */
.L_x_473:
[----:B------:R-:W-:Y:S05]  /*d800*/  BSYNC B1 ;  /* 0x0000000000017941 */ /* 0x000fea0003800000 */
.L_x_472:
[----:B------:R-:W-:Y:S01]  /*d810*/  @!P5 IMAD R117, R117, R17, R2 ;  /* 0x000000117575d224 */ /* 0x000fe200078e0202 */
[----:B------:R-:W-:Y:S04]  /*d820*/  BSSY B1, `(.L_x_474) ;  /* 0x0000006000017945 */ /* 0x000fe80003800000 */
[----:B------:R0:W-:Y:S01]  /*d830*/  @!P5 STG.E.U8 desc[UR36][R6.64+0xb9], R117 ;  /* 0x0000b9750600d986 */ /* 0x0001e2000c101124 */
[----:B------:R-:W-:Y:S05]  /*d840*/  @P6 BRA `(.L_x_475) ;  /* 0x00000000000c6947 */ /* 0x000fea0003800000 */
[----:B------:R-:W0:Y:S02]  /*d850*/  LDG.E.U8 R16, desc[UR36][R154.64+0xb8] ;  /* 0x0000b8249a107981 */ /* 0x000e24000c1e1100 */
[----:B0-----:R-:W-:-:S05]  /*d860*/  PRMT R3, R16, 0x8880, RZ ;  /* 0x0000888010037816 */ /* 0x001fca00000000ff */
[----:B------:R-:W-:-:S07]  /*d870*/  IMAD R2, R3, R18, RZ ;  /* 0x0000001203027224 */ /* 0x000fce00078e02ff */
.L_x_475:
[----:B------:R-:W-:Y:S05]  /*d880*/  BSYNC B1 ;  /* 0x0000000000017941 */ /* 0x000fea0003800000 */
.L_x_474:
[----:B0-----:R-:W-:Y:S01]  /*d890*/  @!P6 IMAD R3, R118, R17, R2 ;  /* 0x000000117603e224 */ /* 0x001fe200078e0202 */
[----:B------:R-:W-:Y:S04]  /*d8a0*/  BSSY B1, `(.L_x_476) ;  /* 0x0000006000017945 */ /* 0x000fe80003800000 */
[----:B------:R0:W-:Y:S01]  /*d8b0*/  @!P6 STG.E.U8 desc[UR36][R8.64+0xb8], R3 ;  /* 0x0000b8030800e986 */ /* 0x0001e2000c101124 */
[----:B------:R-:W-:Y:S05]  /*d8c0*/  @P1 BRA `(.L_x_477) ;  /* 0x00000000000c1947 */ /* 0x000fea0003800000 */
[----:B------:R-:W0:Y:S02]  /*d8d0*/  LDG.E.U8 R16, desc[UR36][R154.64+0xb9] ;  /* 0x0000b9249a107981 */ /* 0x000e24000c1e1100 */
[----:B0-----:R-:W-:-:S05]  /*d8e0*/  PRMT R3, R16, 0x8880, RZ ;  /* 0x0000888010037816 */ /* 0x001fca00000000ff */
[----:B------:R-:W-:-:S07]  /*d8f0*/  IMAD R2, R3, R18, RZ ;  /* 0x0000001203027224 */ /* 0x000fce00078e02ff */
.L_x_477:
[----:B------:R-:W-:Y:S05]  /*d900*/  BSYNC B1 ;  /* 0x0000000000017941 */ /* 0x000fea0003800000 */
.L_x_476:
        /* <DEDUP_REMOVED lines=12> */
.L_x_479:
[----:B------:R-:W-:Y:S05]  /*d9d0*/  BSYNC B1 ;  /* 0x0000000000017941 */ /* 0x000fea0003800000 */
.L_x_478:
[----:B0-----:R-:W-:Y:S01]  /*d9e0*/  @!P4 IMAD R3, R120, R17, R2 ;  /* 0x000000117803c224 */ /* 0x001fe200078e0202 */
[----:B------:R-:W-:Y:S04]  /*d9f0*/  BSSY B1, `(.L_x_480) ;  /* 0x0000006000017945 */ /* 0x000fe80003800000 */
[----:B------:R0:W-:Y:S01]  /*da00*/  @!P4 STG.E.U8 desc[UR36][R6.64+0xc0], R3 ;  /* 0x0000c0030600c986 */ /* 0x0001e2000c101124 */
[----:B------:R-:W-:Y:S05]  /*da10*/  @P3 BRA `(.L_x_481) ;  /* 0x00000000000c3947 */ /* 0x000fea0003800000 */
[----:B------:R-:W0:Y:S02]  /*da20*/  LDG.E.U8 R16, desc[UR36][R14.64+0xc1] ;  /* 0x0000c1240e107981 */ /* 0x000e24000c1e1100 */
[----:B0-----:R-:W-:-:S05]  /*da30*/  PRMT R3, R16, 0x8880, RZ ;  /* 0x0000888010037816 */ /* 0x001fca00000000ff */
[----:B------:R-:W-:-:S07]  /*da40*/  IMAD R2, R3, R18, RZ ;  /* 0x0000001203027224 */ /* 0x000fce00078e02ff */
.L_x_481:
[----:B------:R-:W-:Y:S05]  /*da50*/  BSYNC B1 ;  /* 0x0000000000017941 */ /* 0x000fea0003800000 */
.L_x_480:
[----:B------:R-:W-:Y:S01]  /*da60*/  @!P3 IMAD R121, R121, R17, R2 ;  /* 0x000000117979b224 */ /* 0x000fe200078e0202 */
[----:B------:R-:W-:Y:S04]  /*da70*/  BSSY B1, `(.L_x_482) ;  /* 0x0000006000017945 */ /* 0x000fe80003800000 */
[----:B------:R0:W-:Y:S01]  /*da80*/  @!P3 STG.E.U8 desc[UR36][R6.64+0xc1], R121 ;  /* 0x0000c1790600b986 */ /* 0x0001e2000c101124 */
[----:B------:R-:W-:Y:S05]  /*da90*/  @P5 BRA `(.L_x_483) ;  /* 0x00000000000c5947 */ /* 0x000fea0003800000 */
[----:B------:R-:W0:Y:S02]  /*daa0*/  LDG.E.U8 R16, desc[UR36][R154.64+0xc0] ;  /* 0x0000c0249a107981 */ /* 0x000e24000c1e1100 */
[----:B0-----:R-:W-:-:S05]  /*dab0*/  PRMT R3, R16, 0x8880, RZ ;  /* 0x0000888010037816 */ /* 0x001fca00000000ff */
[----:B------:R-:W-:-:S07]  /*dac0*/  IMAD R2, R3, R18, RZ ;  /* 0x0000001203027224 */ /* 0x000fce00078e02ff */
.L_x_483:
[----:B------:R-:W-:Y:S05]  /*dad0*/  BSYNC B1 ;  /* 0x0000000000017941 */ /* 0x000fea0003800000 */
.L_x_482:
[----:B0-----:R-:W-:Y:S01]  /*dae0*/  @!P5 IMAD R3, R122, R17, R2 ;  /* 0x000000117a03d224 */ /* 0x001fe200078e0202 */
[----:B------:R-:W-:Y:S04]  /*daf0*/  BSSY B1, `(.L_x_484) ;  /* 0x0000006000017945 */ /* 0x000fe80003800000 */
[----:B------:R0:W-:Y:S01]  /*db00*/  @!P5 STG.E.U8 desc[UR36][R8.64+0xc0], R3 ;  /* 0x0000c0030800d986 */ /* 0x0001e2000c101124 */
[----:B------:R-:W-:Y:S05]  /*db10*/  @P6 BRA `(.L_x_485) ;  /* 0x00000000000c6947 */ /* 0x000fea0003800000 */
[----:B------:R-:W0:Y:S02]  /*db20*/  LDG.E.U8 R16, desc[UR36][R154.64+0xc1] ;  /* 0x0000c1249a107981 */ /* 0x000e24000c1e1100 */
[----:B0-----:R-:W-:-:S05]  /*db30*/  PRMT R3, R16, 0x8880, RZ ;  /* 0x0000888010037816 */ /* 0x001fca00000000ff */
[----:B------:R-:W-:-:S07]  /*db40*/  IMAD R2, R3, R18, RZ ;  /* 0x0000001203027224 */ /* 0x000fce00078e02ff */
.L_x_485:
[----:B------:R-:W-:Y:S05]  /*db50*/  BSYNC B1 ;  /* 0x0000000000017941 */ /* 0x000fea0003800000 */
.L_x_484:
[----:B------:R-:W-:Y:S01]  /*db60*/  @!P6 IMAD R123, R123, R17, R2 ;  /* 0x000000117b7be224 */ /* 0x000fe200078e0202 */
[----:B------:R-:W-:Y:S04]  /*db70*/  BSSY B1, `(.L_x_486) ;  /* 0x0000006000017945 */ /* 0x000fe80003800000 */
[----:B------:R0:W-:Y:S01]  /*db80*/  @!P6 STG.E.U8 desc[UR36][R8.64+0xc1], R123 ;  /* 0x0000c17b0800e986 */ /* 0x0001e2000c101124 */
[----:B------:R-:W-:Y:S05]  /*db90*/  @P1 BRA `(.L_x_487) ;  /* 0x00000000000c1947 */ /* 0x000fea0003800000 */
[----:B------:R-:W0:Y:S02]  /*dba0*/  LDG.E.U8 R16, desc[UR36][R14.64+0xc8] ;  /* 0x0000c8240e107981 */ /* 0x000e24000c1e1100 */
[----:B0-----:R-:W-:-:S05]  /*dbb0*/  PRMT R3, R16, 0x8880, RZ ;  /* 0x0000888010037816 */ /* 0x001fca00000000ff */
[----:B------:R-:W-:-:S07]  /*dbc0*/  IMAD R2, R3, R18, RZ ;  /* 0x0000001203027224 */ /* 0x000fce00078e02ff */
.L_x_487:
[----:B------:R-:W-:Y:S05]  /*dbd0*/  BSYNC B1 ;  /* 0x0000000000017941 */ /* 0x000fea0003800000 */
.L_x_486:
        /* <DEDUP_REMOVED lines=12> */
.L_x_489:
[----:B------:R-:W-:Y:S05]  /*dca0*/  BSYNC B1 ;  /* 0x0000000000017941 */ /* 0x000fea0003800000 */
.L_x_488:
[----:B------:R-:W-:Y:S01]  /*dcb0*/  @!P4 IMAD R125, R125, R17, R2 ;  /* 0x000000117d7dc224 */ /* 0x000fe200078e0202 */
[----:B------:R-:W-:Y:S04]  /*dcc0*/  BSSY B1, `(.L_x_490) ;  /* 0x0000006000017945 */ /* 0x000fe80003800000 */
[----:B------:R0:W-:Y:S01]  /*dcd0*/  @!P4 STG.E.U8 desc[UR36][R6.64+0xc9], R125 ;  /* 0x0000c97d0600c986 */ /* 0x0001e2000c101124 */
[----:B------:R-:W-:Y:S05]  /*dce0*/  @P3 BRA `(.L_x_491) ;  /* 0x00000000000c3947 */ /* 0x000fea0003800000 */
[----:B------:R-:W0:Y:S02]  /*dcf0*/  LDG.E.U8 R16, desc[UR36][R154.64+0xc8] ;  /* 0x0000c8249a107981 */ /* 0x000e24000c1e1100 */
[----:B0-----:R-:W-:-:S05]  /*dd00*/  PRMT R3, R16, 0x8880, RZ ;  /* 0x0000888010037816 */ /* 0x001fca00000000ff */
[----:B------:R-:W-:-:S07]  /*dd10*/  IMAD R2, R3, R18, RZ ;  /* 0x0000001203027224 */ /* 0x000fce00078e02ff */
.L_x_491:
[----:B------:R-:W-:Y:S05]  /*dd20*/  BSYNC B1 ;  /* 0x0000000000017941 */ /* 0x000fea0003800000 */
.L_x_490:
[----:B0-----:R-:W-:Y:S01]  /*dd30*/  @!P3 IMAD R3, R126, R17, R2 ;  /* 0x000000117e03b224 */ /* 0x001fe200078e0202 */
[----:B------:R-:W-:Y:S04]  /*dd40*/  BSSY B1, `(.L_x_492) ;  /* 0x0000006000017945 */ /* 0x000fe80003800000 */
[----:B------:R0:W-:Y:S01]  /*dd50*/  @!P3 STG.E.U8 desc[UR36][R8.64+0xc8], R3 ;  /* 0x0000c8030800b986 */ /* 0x0001e2000c101124 */
[----:B------:R-:W-:Y:S05]  /*dd60*/  @P5 BRA `(.L_x_493) ;  /* 0x00000000000c5947 */ /* 0x000fea0003800000 */
[----:B------:R-:W0:Y:S02]  /*dd70*/  LDG.E.U8 R16, desc[UR36][R154.64+0xc9] ;  /* 0x0000c9249a107981 */ /* 0x000e24000c1e1100 */
[----:B0-----:R-:W-:-:S05]  /*dd80*/  PRMT R3, R16, 0x8880, RZ ;  /* 0x0000888010037816 */ /* 0x001fca00000000ff */
[----:B------:R-:W-:-:S07]  /*dd90*/  IMAD R2, R3, R18, RZ ;  /* 0x0000001203027224 */ /* 0x000fce00078e02ff */
.L_x_493:
[----:B------:R-:W-:Y:S05]  /*dda0*/  BSYNC B1 ;  /* 0x0000000000017941 */ /* 0x000fea0003800000 */
.L_x_492:
[----:B------:R-:W-:Y:S01]  /*ddb0*/  @!P5 IMAD R127, R127, R17, R2 ;  /* 0x000000117f7fd224 */ /* 0x000fe200078e0202 */
[----:B------:R-:W-:Y:S04]  /*ddc0*/  BSSY B1, `(.L_x_494) ;  /* 0x0000006000017945 */ /* 0x000fe80003800000 */
[----:B------:R0:W-:Y:S01]  /*ddd0*/  @!P5 STG.E.U8 desc[UR36][R8.64+0xc9], R127 ;  /* 0x0000c97f0800d986 */ /* 0x0001e2000c101124 */
[----:B------:R-:W-:Y:S05]  /*dde0*/  @P6 BRA `(.L_x_495) ;  /* 0x00000000000c6947 */ /* 0x000fea0003800000 */
[----:B------:R-:W0:Y:S02]  /*ddf0*/  LDG.E.U8 R16, desc[UR36][R14.64+0xd0] ;  /* 0x0000d0240e107981 */ /* 0x000e24000c1e1100 */
[----:B0-----:R-:W-:-:S05]  /*de00*/  PRMT R3, R16, 0x8880, RZ ;  /* 0x0000888010037816 */ /* 0x001fca00000000ff */
[----:B------:R-:W-:-:S07]  /*de10*/  IMAD R2, R3, R18, RZ ;  /* 0x0000001203027224 */ /* 0x000fce00078e02ff */
.L_x_495:
[----:B------:R-:W-:Y:S05]  /*de20*/  BSYNC B1 ;  /* 0x0000000000017941 */ /* 0x000fea0003800000 */
.L_x_494:
[----:B0-----:R-:W-:Y:S01]  /*de30*/  @!P6 IMAD R3, R128, R17, R2 ;  /* 0x000000118003e224 */ /* 0x001fe200078e0202 */
[----:B------:R-:W-:Y:S04]  /*de40*/  BSSY B1, `(.L_x_496) ;  /* 0x0000006000017945 */ /* 0x000fe80003800000 */
[----:B------:R0:W-:Y:S01]  /*de50*/  @!P6 STG.E.U8 desc[UR36][R6.64+0xd0], R3 ;  /* 0x0000d0030600e986 */ /* 0x0001e2000c101124 */
[----:B------:R-:W-:Y:S05]  /*de60*/  @P1 BRA `(.L_x_497) ;  /* 0x00000000000c1947 */ /* 0x000fea0003800000 */
[----:B------:R-:W0:Y:S02]  /*de70*/  LDG.E.U8 R16, desc[UR36][R14.64+0xd1] ;  /* 0x0000d1240e107981 */ /* 0x000e24000c1e1100 */
[----:B0-----:R-:W-:-:S05]  /*de80*/  PRMT R3, R16, 0x8880, RZ ;  /* 0x0000888010037816 */ /* 0x001fca00000000ff */
[----:B------:R-:W-:-:S07]  /*de90*/  IMAD R2, R3, R18, RZ ;  /* 0x0000001203027224 */ /* 0x000fce00078e02ff */
.L_x_497:
[----:B------:R-:W-:Y:S05]  /*dea0*/  BSYNC B1 ;  /* 0x0000000000017941 */ /* 0x000fea0003800000 */
.L_x_496:
        /* <DEDUP_REMOVED lines=12> */
.L_x_499:
[----:B------:R-:W-:Y:S05]  /*df70*/  BSYNC B1 ;  /* 0x0000000000017941 */ /* 0x000fea0003800000 */
.L_x_498:
[----:B0-----:R-:W-:Y:S01]  /*df80*/  @!P4 IMAD R3, R130, R17, R2 ;  /* 0x000000118203c224 */ /* 0x001fe200078e0202 */
[----:B------:R-:W-:Y:S04]  /*df90*/  BSSY B1, `(.L_x_500) ;  /* 0x0000006000017945 */ /* 0x000fe80003800000 */
[----:B------:R0:W-:Y:S01]  /*dfa0*/  @!P4 STG.E.U8 desc[UR36][R8.64+0xd0], R3 ;  /* 0x0000d0030800c986 */ /* 0x0001e2000c101124 */
[----:B------:R-:W-:Y:S05]  /*dfb0*/  @P3 BRA `(.L_x_501) ;  /* 0x00000000000c3947 */ /* 0x000fea0003800000 */
[----:B------:R-:W0:Y:S02]  /*dfc0*/  LDG.E.U8 R16, desc[UR36][R154.64+0xd1] ;  /* 0x0000d1249a107981 */ /* 0x000e24000c1e1100 */
[----:B0-----:R-:W-:-:S05]  /*dfd0*/  PRMT R3, R16, 0x8880, RZ ;  /* 0x0000888010037816 */ /* 0x001fca00000000ff */
[----:B------:R-:W-:-:S07]  /*dfe0*/  IMAD R2, R3, R18, RZ ;  /* 0x0000001203027224 */ /* 0x000fce00078e02ff */
.L_x_501:
[----:B------:R-:W-:Y:S05]  /*dff0*/  BSYNC B1 ;  /* 0x0000000000017941 */ /* 0x000fea0003800000 */
.L_x_500:
[----:B------:R-:W-:Y:S01]  /*e000*/  @!P3 IMAD R131, R131, R17, R2 ;  /* 0x000000118383b224 */ /* 0x000fe200078e0202 */
[----:B------:R-:W-:Y:S04]  /*e010*/  BSSY B1, `(.L_x_502) ;  /* 0x0000006000017945 */ /* 0x000fe80003800000 */
[----:B------:R0:W-:Y:S01]  /*e020*/  @!P3 STG.E.U8 desc[UR36][R8.64+0xd1], R131 ;  /* 0x0000d1830800b986 */ /* 0x0001e2000c101124 */
[----:B------:R-:W-:Y:S05]  /*e030*/  @P5 BRA `(.L_x_503) ;  /* 0x00000000000c5947 */ /* 0x000fea0003800000 */
[----:B------:R-:W0:Y:S02]  /*e040*/  LDG.E.U8 R16, desc[UR36][R14.64+0xd8] ;  /* 0x0000d8240e107981 */ /* 0x000e24000c1e1100 */
[----:B0-----:R-:W-:-:S05]  /*e050*/  PRMT R3, R16, 0x8880, RZ ;  /* 0x0000888010037816 */ /* 0x001fca00000000ff */
[----:B------:R-:W-:-:S07]  /*e060*/  IMAD R2, R3, R18, RZ ;  /* 0x0000001203027224 */ /* 0x000fce00078e02ff */
.L_x_503:
[----:B------:R-:W-:Y:S05]  /*e070*/  BSYNC B1 ;  /* 0x0000000000017941 */ /* 0x000fea0003800000 */
.L_x_502:
[----:B0-----:R-:W-:Y:S01]  /*e080*/  @!P5 IMAD R3, R132, R17, R2 ;  /* 0x000000118403d224 */ /* 0x001fe200078e0202 */
[----:B------:R-:W-:Y:S04]  /*e090*/  BSSY B1, `(.L_x_504) ;  /* 0x0000006000017945 */ /* 0x000fe80003800000 */
[----:B------:R0:W-:Y:S01]  /*e0a0*/  @!P5 STG.E.U8 desc[UR36][R6.64+0xd8], R3 ;  /* 0x0000d8030600d986 */ /* 0x0001e2000c101124 */
[----:B------:R-:W-:Y:S05]  /*e0b0*/  @P6 BRA `(.L_x_505) ;  /* 0x00000000000c6947 */ /* 0x000fea0003800000 */
[----:B------:R-:W0:Y:S02]  /*e0c0*/  LDG.E.U8 R16, desc[UR36][R14.64+0xd9] ;  /* 0x0000d9240e107981 */ /* 0x000e24000c1e1100 */
[----:B0-----:R-:W-:-:S05]  /*e0d0*/  PRMT R3, R16, 0x8880, RZ ;  /* 0x0000888010037816 */ /* 0x001fca00000000ff */
[----:B------:R-:W-:-:S07]  /*e0e0*/  IMAD R2, R3, R18, RZ ;  /* 0x0000001203027224 */ /* 0x000fce00078e02ff */
.L_x_505:
[----:B------:R-:W-:Y:S05]  /*e0f0*/  BSYNC B1 ;  /* 0x0000000000017941 */ /* 0x000fea0003800000 */
.L_x_504:
[----:B------:R-:W-:Y:S01]  /*e100*/  @!P6 IMAD R133, R133, R17, R2 ;  /* 0x000000118585e224 */ /* 0x000fe200078e0202 */
[----:B------:R-:W-:Y:S04]  /*e110*/  BSSY B1, `(.L_x_506) ;  /* 0x0000006000017945 */ /* 0x000fe80003800000 */
[----:B------:R0:W-:Y:S01]  /*e120*/  @!P6 STG.E.U8 desc[UR36][R6.64+0xd9], R133 ;  /* 0x0000d9850600e986 */ /* 0x0001e2000c101124 */
[----:B------:R-:W-:Y:S05]  /*e130*/  @P1 BRA `(.L_x_507) ;  /* 0x00000000000c1947 */ /* 0x000fea0003800000 */
[----:B------:R-:W0:Y:S02]  /*e140*/  LDG.E.U8 R16, desc[UR36][R154.64+0xd8] ;  /* 0x0000d8249a107981 */ /* 0x000e24000c1e1100 */
[----:B0-----:R-:W-:-:S05]  /*e150*/  PRMT R3, R16, 0x8880, RZ ;  /* 0x0000888010037816 */ /* 0x001fca00000000ff */
[----:B------:R-:W-:-:S07]  /*e160*/  IMAD R2, R3, R18, RZ ;  /* 0x0000001203027224 */ /* 0x000fce00078e02ff */
.L_x_507:
[----:B------:R-:W-:Y:S05]  /*e170*/  BSYNC B1 ;  /* 0x0000000000017941 */ /* 0x000fea0003800000 */
.L_x_506:
        /* <DEDUP_REMOVED lines=12> */
.L_x_509:
[----:B------:R-:W-:Y:S05]  /*e240*/  BSYNC B1 ;  /* 0x0000000000017941 */ /* 0x000fea0003800000 */
.L_x_508:
[----:B------:R-:W-:Y:S01]  /*e250*/  @!P4 IMAD R135, R135, R17, R2 ;  /* 0x000000118787c224 */ /* 0x000fe200078e0202 */
[----:B------:R-:W-:Y:S04]  /*e260*/  BSSY B1, `(.L_x_510) ;  /* 0x0000006000017945 */ /* 0x000fe80003800000 */
[----:B------:R0:W-:Y:S01]  /*e270*/  @!P4 STG.E.U8 desc[UR36][R8.64+0xd9], R135 ;  /* 0x0000d9870800c986 */ /* 0x0001e2000c101124 */
[----:B------:R-:W-:Y:S05]  /*e280*/  @P3 BRA `(.L_x_511) ;  /* 0x00000000000c3947 */ /* 0x000fea0003800000 */
[----:B------:R-:W0:Y:S02]  /*e290*/  LDG.E.U8 R16, desc[UR36][R14.64+0xe0] ;  /* 0x0000e0240e107981 */ /* 0x000e24000c1e1100 */
[----:B0-----:R-:W-:-:S05]  /*e2a0*/  PRMT R3, R16, 0x8880, RZ ;  /* 0x0000888010037816 */ /* 0x001fca00000000ff */
[----:B------:R-:W-:-:S07]  /*e2b0*/  IMAD R2, R3, R18, RZ ;  /* 0x0000001203027224 */ /* 0x000fce00078e02ff */
.L_x_511:
[----:B------:R-:W-:Y:S05]  /*e2c0*/  BSYNC B1 ;  /* 0x0000000000017941 */ /* 0x000fea0003800000 */
.L_x_510:
[----:B0-----:R-:W-:Y:S01]  /*e2d0*/  @!P3 IMAD R3, R136, R17, R2 ;  /* 0x000000118803b224 */ /* 0x001fe200078e0202 */
[----:B------:R-:W-:Y:S04]  /*e2e0*/  BSSY B1, `(.L_x_512) ;  /* 0x0000006000017945 */ /* 0x000fe80003800000 */
[----:B------:R0:W-:Y:S01]  /*e2f0*/  @!P3 STG.E.U8 desc[UR36][R6.64+0xe0], R3 ;  /* 0x0000e0030600b986 */ /* 0x0001e2000c101124 */
[----:B------:R-:W-:Y:S05]  /*e300*/  @P5 BRA `(.L_x_513) ;  /* 0x00000000000c5947 */ /* 0x000fea0003800000 */
[----:B------:R-:W0:Y:S02]  /*e310*/  LDG.E.U8 R16, desc[UR36][R14.64+0xe1] ;  /* 0x0000e1240e107981 */ /* 0x000e24000c1e1100 */
[----:B0-----:R-:W-:-:S05]  /*e320*/  PRMT R3, R16, 0x8880, RZ ;  /* 0x0000888010037816 */ /* 0x001fca00000000ff */
[----:B------:R-:W-:-:S07]  /*e330*/  IMAD R2, R3, R18, RZ ;  /* 0x0000001203027224 */ /* 0x000fce00078e02ff */
.L_x_513:
[----:B------:R-:W-:Y:S05]  /*e340*/  BSYNC B1 ;  /* 0x0000000000017941 */ /* 0x000fea0003800000 */
.L_x_512:
[----:B------:R-:W-:Y:S01]  /*e350*/  @!P5 IMAD R137, R137, R17, R2 ;  /* 0x000000118989d224 */ /* 0x000fe200078e0202 */
[----:B------:R-:W-:Y:S04]  /*e360*/  BSSY B1, `(.L_x_514) ;  /* 0x0000006000017945 */ /* 0x000fe80003800000 */
[----:B------:R0:W-:Y:S01]  /*e370*/  @!P5 STG.E.U8 desc[UR36][R6.64+0xe1], R137 ;  /* 0x0000e1890600d986 */ /* 0x0001e2000c101124 */
[----:B------:R-:W-:Y:S05]  /*e380*/  @P6 BRA `(.L_x_515) ;  /* 0x00000000000c6947 */ /* 0x000fea0003800000 */
[----:B------:R-:W0:Y:S02]  /*e390*/  LDG.E.U8 R16, desc[UR36][R154.64+0xe0] ;  /* 0x0000e0249a107981 */ /* 0x000e24000c1e1100 */
[----:B0-----:R-:W-:-:S05]  /*e3a0*/  PRMT R3, R16, 0x8880, RZ ;  /* 0x0000888010037816 */ /* 0x001fca00000000ff */
[----:B------:R-:W-:-:S07]  /*e3b0*/  IMAD R2, R3, R18, RZ ;  /* 0x0000001203027224 */ /* 0x000fce00078e02ff */
.L_x_515:
[----:B------:R-:W-:Y:S05]  /*e3c0*/  BSYNC B1 ;  /* 0x0000000000017941 */ /* 0x000fea0003800000 */
.L_x_514:
[----:B0-----:R-:W-:Y:S01]  /*e3d0*/  @!P6 IMAD R3, R138, R17, R2 ;  /* 0x000000118a03e224 */ /* 0x001fe200078e0202 */
[----:B------:R-:W-:Y:S04]  /*e3e0*/  BSSY B1, `(.L_x_516) ;  /* 0x0000006000017945 */ /* 0x000fe80003800000 */
[----:B------:R0:W-:Y:S01]  /*e3f0*/  @!P6 STG.E.U8 desc[UR36][R8.64+0xe0], R3 ;  /* 0x0000e0030800e986 */ /* 0x0001e2000c101124 */
[----:B------:R-:W-:Y:S05]  /*e400*/  @P1 BRA `(.L_x_517) ;  /* 0x00000000000c1947 */ /* 0x000fea0003800000 */
[----:B------:R-:W0:Y:S02]  /*e410*/  LDG.E.U8 R16, desc[UR36][R154.64+0xe1] ;  /* 0x0000e1249a107981 */ /* 0x000e24000c1e1100 */
[----:B0-----:R-:W-:-:S05]  /*e420*/  PRMT R3, R16, 0x8880, RZ ;  /* 0x0000888010037816 */ /* 0x001fca00000000ff */
[----:B------:R-:W-:-:S07]  /*e430*/  IMAD R2, R3, R18, RZ ;  /* 0x0000001203027224 */ /* 0x000fce00078e02ff */
.L_x_517:
[----:B------:R-:W-:Y:S05]  /*e440*/  BSYNC B1 ;  /* 0x0000000000017941 */ /* 0x000fea0003800000 */
.L_x_516:
        /* <DEDUP_REMOVED lines=12> */
.L_x_519:
[----:B------:R-:W-:Y:S05]  /*e510*/  BSYNC B1 ;  /* 0x0000000000017941 */ /* 0x000fea0003800000 */
.L_x_518:
[----:B0-----:R-:W-:Y:S01]  /*e520*/  @!P5 IMAD R3, R140, R17, R2 ;  /* 0x000000118c03d224 */ /* 0x001fe200078e0202 */
[----:B------:R-:W-:Y:S04]  /*e530*/  BSSY B1, `(.L_x_520) ;  /* 0x0000006000017945 */ /* 0x000fe80003800000 */
[----:B------:R0:W-:Y:S01]  /*e540*/  @!P5 STG.E.U8 desc[UR36][R6.64+0xe8], R3 ;  /* 0x0000e8030600d986 */ /* 0x0001e2000c101124 */
[----:B------:R-:W-:Y:S05]  /*e550*/  @P3 BRA `(.L_x_521) ;  /* 0x00000000000c3947 */ /* 0x000fea0003800000 */
[----:B------:R-:W0:Y:S02]  /*e560*/  LDG.E.U8 R16, desc[UR36][R14.64+0xe9] ;  /* 0x0000e9240e107981 */ /* 0x000e24000c1e1100 */
[----:B0-----:R-:W-:-:S05]  /*e570*/  PRMT R3, R16, 0x8880, RZ ;  /* 0x0000888010037816 */ /* 0x001fca00000000ff */
[----:B------:R-:W-:-:S07]  /*e580*/  IMAD R2, R3, R18, RZ ;  /* 0x0000001203027224 */ /* 0x000fce00078e02ff */
.L_x_521:
[----:B------:R-:W-:Y:S05]  /*e590*/  BSYNC B1 ;  /* 0x0000000000017941 */ /* 0x000fea0003800000 */
.L_x_520:
[----:B------:R-:W-:Y:S01]  /*e5a0*/  @!P3 IMAD R141, R141, R17, R2 ;  /* 0x000000118d8db224 */ /* 0x000fe200078e0202 */
[----:B------:R-:W-:Y:S04]  /*e5b0*/  BSSY B1, `(.L_x_522) ;  /* 0x0000006000017945 */ /* 0x000fe80003800000 */
[----:B------:R0:W-:Y:S01]  /*e5c0*/  @!P3 STG.E.U8 desc[UR36][R6.64+0xe9], R141 ;  /* 0x0000e98d0600b986 */ /* 0x0001e2000c101124 */
[----:B------:R-:W-:Y:S05]  /*e5d0*/  @P1 BRA `(.L_x_523) ;  /* 0x00000000000c1947 */ /* 0x000fea0003800000 */
[----:B------:R-:W0:Y:S02]  /*e5e0*/  LDG.E.U8 R16, desc[UR36][R154.64+0xe8] ;  /* 0x0000e8249a107981 */ /* 0x000e24000c1e1100 */
[----:B0-----:R-:W-:-:S05]  /*e5f0*/  PRMT R3, R16, 0x8880, RZ ;  /* 0x0000888010037816 */ /* 0x001fca00000000ff */
[----:B------:R-:W-:-:S07]  /*e600*/  IMAD R2, R3, R18, RZ ;  /* 0x0000001203027224 */ /* 0x000fce00078e02ff */
.L_x_523:
[----:B------:R-:W-:Y:S05]  /*e610*/  BSYNC B1 ;  /* 0x0000000000017941 */ /* 0x000fea0003800000 */
.L_x_522:
[----:B0-----:R-:W-:Y:S01]  /*e620*/  @!P1 IMAD R3, R142, R17, R2 ;  /* 0x000000118e039224 */ /* 0x001fe200078e0202 */
[----:B------:R-:W-:Y:S04]  /*e630*/  BSSY B1, `(.L_x_524) ;  /* 0x0000006000017945 */ /* 0x000fe80003800000 */
[----:B------:R0:W-:Y:S01]  /*e640*/  @!P1 STG.E.U8 desc[UR36][R8.64+0xe8], R3 ;  /* 0x0000e80308009986 */ /* 0x0001e2000c101124 */
[----:B------:R-:W-:Y:S05]  /*e650*/  @P6 BRA `(.L_x_525) ;  /* 0x00000000000c6947 */ /* 0x000fea0003800000 */
[----:B------:R-:W0:Y:S02]  /*e660*/  LDG.E.U8 R16, desc[UR36][R154.64+0xe9] ;  /* 0x0000e9249a107981 */ /* 0x000e24000c1e1100 */
[----:B0-----:R-:W-:-:S05]  /*e670*/  PRMT R3, R16, 0x8880, RZ ;  /* 0x0000888010037816 */ /* 0x001fca00000000ff */
[----:B------:R-:W-:-:S07]  /*e680*/  IMAD R2, R3, R18, RZ ;  /* 0x0000001203027224 */ /* 0x000fce00078e02ff */
.L_x_525:
[----:B------:R-:W-:Y:S05]  /*e690*/  BSYNC B1 ;  /* 0x0000000000017941 */ /* 0x000fea0003800000 */
.L_x_524:
[----:B------:R-:W-:Y:S01]  /*e6a0*/  @!P6 IMAD R143, R143, R17, R2 ;  /* 0x000000118f8fe224 */ /* 0x000fe200078e0202 */
[----:B------:R-:W-:Y:S04]  /*e6b0*/  BSSY B1, `(.L_x_526) ;  /* 0x0000006000017945 */ /* 0x000fe80003800000 */
[----:B------:R0:W-:Y:S01]  /*e6c0*/  @!P6 STG.E.U8 desc[UR36][R8.64+0xe9], R143 ;  /* 0x0000e98f0800e986 */ /* 0x0001e2000c101124 */
[----:B------:R-:W-:Y:S05]  /*e6d0*/  @P4 BRA `(.L_x_527) ;  /* 0x00000000000c4947 */ /* 0x000fea0003800000 */
[----:B------:R-:W0:Y:S02]  /*e6e0*/  LDG.E.U8 R16, desc[UR36][R14.64+0xf0] ;  /* 0x0000f0240e107981 */ /* 0x000e24000c1e1100 */
[----:B0-----:R-:W-:-:S05]  /*e6f0*/  PRMT R3, R16, 0x8880, RZ ;  /* 0x0000888010037816 */ /* 0x001fca00000000ff */
[----:B------:R-:W-:-:S07]  /*e700*/  IMAD R2, R3, R18, RZ ;  /* 0x0000001203027224 */ /* 0x000fce00078e02ff */
.L_x_527:
[----:B------:R-:W-:Y:S05]  /*e710*/  BSYNC B1 ;  /* 0x0000000000017941 */ /* 0x000fea0003800000 */
.L_x_526:
[----:B------:R-:W-:Y:S01]  /*e720*/  ISETP.LT.OR P3, PT, R0, 0xf2, !P2 ;  /* 0x000000f20000780c */ /* 0x000fe20005761670 */
[----:B0-----:R-:W-:Y:S01]  /*e730*/  @!P4 IMAD R3, R144, R17, R2 ;  /* 0x000000119003c224 */ /* 0x001fe200078e0202 */
[----:B------:R-:W-:Y:S01]  /*e740*/  BSSY B1, `(.L_x_528) ;  /* 0x000000b000017945 */ /* 0x000fe20003800000 */
[C---:B------:R-:W-:Y:S02]  /*e750*/  ISETP.LT.OR P1, PT, R0.reuse, 0xf1, !P0 ;  /* 0x000000f10000780c */ /* 0x040fe40004721670 */
[C---:B------:R-:W-:Y:S01]  /*e760*/  ISETP.LT.OR P5, PT, R0.reuse, 0xf2, !P0 ;  /* 0x000000f20000780c */ /* 0x040fe200047a1670 */
[----:B------:R0:W-:Y:S01]  /*e770*/  @!P4 STG.E.U8 desc[UR36][R6.64+0xf0], R3 ;  /* 0x0000f0030600c986 */ /* 0x0001e2000c101124 */
[C---:B------:R-:W-:Y:S02]  /*e780*/  ISETP.LT.OR P4, PT, R0.reuse, 0xf9, !P2 ;  /* 0x000000f90000780c */ /* 0x040fe40005781670 */
[C---:B------:R-:W-:Y:S02]  /*e790*/  ISETP.LT.OR P2, PT, R0.reuse, 0xfa, !P2 ;  /* 0x000000fa0000780c */ /* 0x040fe40005741670 */
[----:B------:R-:W-:-:S02]  /*e7a0*/  ISETP.LT.OR P6, PT, R0, 0xf9, !P0 ;  /* 0x000000f90000780c */ /* 0x000fc400047c1670 */
[----:B------:R-:W-:Y:S11]  /*e7b0*/  @P3 BRA `(.L_x_529) ;  /* 0x00000000000c3947 */ /* 0x000ff60003800000 */
[----:B------:R-:W0:Y:S02]  /*e7c0*/  LDG.E.U8 R16, desc[UR36][R14.64+0xf1] ;  /* 0x0000f1240e107981 */ /* 0x000e24000c1e1100 */
[----:B0-----:R-:W-:-:S05]  /*e7d0*/  PRMT R3, R16, 0x8880, RZ ;  /* 0x0000888010037816 */ /* 0x001fca00000000ff */
[----:B------:R-:W-:-:S07]  /*e7e0*/  IMAD R2, R3, R18, RZ ;  /* 0x0000001203027224 */ /* 0x000fce00078e02ff */
.L_x_529:
[----:B------:R-:W-:Y:S05]  /*e7f0*/  BSYNC B1 ;  /* 0x0000000000017941 */ /* 0x000fea0003800000 */
.L_x_528:
[----:B------:R-:W-:Y:S01]  /*e800*/  @!P3 IMAD R145, R145, R17, R2 ;  /* 0x000000119191b224 */ /* 0x000fe200078e0202 */
[----:B------:R-:W-:Y:S04]  /*e810*/  BSSY B1, `(.L_x_530) ;  /* 0x0000006000017945 */ /* 0x000fe80003800000 */
[----:B------:R0:W-:Y:S01]  /*e820*/  @!P3 STG.E.U8 desc[UR36][R6.64+0xf1], R145 ;  /* 0x0000f1910600b986 */ /* 0x0001e2000c101124 */
[----:B------:R-:W-:Y:S05]  /*e830*/  @P1 BRA `(.L_x_531) ;  /* 0x00000000000c1947 */ /* 0x000fea0003800000 */
[----:B------:R-:W0:Y:S02]  /*e840*/  LDG.E.U8 R16, desc[UR36][R154.64+0xf0] ;  /* 0x0000f0249a107981 */ /* 0x000e24000c1e1100 */
[----:B0-----:R-:W-:-:S05]  /*e850*/  PRMT R3, R16, 0x8880, RZ ;  /* 0x0000888010037816 */ /* 0x001fca00000000ff */
[----:B------:R-:W-:-:S07]  /*e860*/  IMAD R2, R3, R18, RZ ;  /* 0x0000001203027224 */ /* 0x000fce00078e02ff */
.L_x_531:
[----:B------:R-:W-:Y:S05]  /*e870*/  BSYNC B1 ;  /* 0x0000000000017941 */ /* 0x000fea0003800000 */
.L_x_530:
[----:B0-----:R-:W-:Y:S01]  /*e880*/  @!P1 IMAD R3, R146, R17, R2 ;  /* 0x0000001192039224 */ /* 0x001fe200078e0202 */
[----:B------:R-:W-:Y:S04]  /*e890*/  BSSY B1, `(.L_x_532) ;  /* 0x0000006000017945 */ /* 0x000fe80003800000 */
[----:B------:R0:W-:Y:S01]  /*e8a0*/  @!P1 STG.E.U8 desc[UR36][R8.64+0xf0], R3 ;  /* 0x0000f00308009986 */ /* 0x0001e2000c101124 */
[----:B------:R-:W-:Y:S05]  /*e8b0*/  @P5 BRA `(.L_x_533) ;  /* 0x00000000000c5947 */ /* 0x000fea0003800000 */
[----:B------:R-:W0:Y:S02]  /*e8c0*/  LDG.E.U8 R16, desc[UR36][R154.64+0xf1] ;  /* 0x0000f1249a107981 */ /* 0x000e24000c1e1100 */
[----:B0-----:R-:W-:-:S05]  /*e8d0*/  PRMT R3, R16, 0x8880, RZ ;  /* 0x0000888010037816 */ /* 0x001fca00000000ff */
[----:B------:R-:W-:-:S07]  /*e8e0*/  IMAD R2, R3, R18, RZ ;  /* 0x0000001203027224 */ /* 0x000fce00078e02ff */
.L_x_533:
[----:B------:R-:W-:Y:S05]  /*e8f0*/  BSYNC B1 ;  /* 0x0000000000017941 */ /* 0x000fea0003800000 */
.L_x_532:
[----:B------:R-:W-:Y:S01]  /*e900*/  @!P5 IMAD R147, R147, R17, R2 ;  /* 0x000000119393d224 */ /* 0x000fe200078e0202 */
[----:B------:R-:W-:Y:S04]  /*e910*/  BSSY B1, `(.L_x_534) ;  /* 0x0000006000017945 */ /* 0x000fe80003800000 */
[----:B------:R0:W-:Y:S01]  /*e920*/  @!P5 STG.E.U8 desc[UR36][R8.64+0xf1], R147 ;  /* 0x0000f1930800d986 */ /* 0x0001e2000c101124 */
[----:B------:R-:W-:Y:S05]  /*e930*/  @P4 BRA `(.L_x_535) ;  /* 0x00000000000c4947 */ /* 0x000fea0003800000 */
[----:B------:R-:W0:Y:S02]  /*e940*/  LDG.E.U8 R16, desc[UR36][R14.64+0xf8] ;  /* 0x0000f8240e107981 */ /* 0x000e24000c1e1100 */
[----:B0-----:R-:W-:-:S05]  /*e950*/  PRMT R3, R16, 0x8880, RZ ;  /* 0x0000888010037816 */ /* 0x001fca00000000ff */
[----:B------:R-:W-:-:S07]  /*e960*/  IMAD R2, R3, R18, RZ ;  /* 0x0000001203027224 */ /* 0x000fce00078e02ff */
.L_x_535:
[----:B------:R-:W-:Y:S05]  /*e970*/  BSYNC B1 ;  /* 0x0000000000017941 */ /* 0x000fea0003800000 */
.L_x_534:
[----:B0-----:R-:W-:Y:S01]  /*e980*/  @!P4 IMAD R3, R148, R17, R2 ;  /* 0x000000119403c224 */ /* 0x001fe200078e0202 */
[----:B------:R-:W-:Y:S04]  /*e990*/  BSSY B1, `(.L_x_536) ;  /* 0x0000006000017945 */ /* 0x000fe80003800000 */
[----:B------:R0:W-:Y:S01]  /*e9a0*/  @!P4 STG.E.U8 desc[UR36][R6.64+0xf8], R3 ;  /* 0x0000f8030600c986 */ /* 0x0001e2000c101124 */
[----:B------:R-:W-:Y:S05]  /*e9b0*/  @P2 BRA `(.L_x_537) ;  /* 0x00000000000c2947 */ /* 0x000fea0003800000 */
[----:B------:R-:W0:Y:S02]  /*e9c0*/  LDG.E.U8 R16, desc[UR36][R14.64+0xf9] ;  /* 0x0000f9240e107981 */ /* 0x000e24000c1e1100 */
[----:B0-----:R-:W-:-:S05]  /*e9d0*/  PRMT R3, R16, 0x8880, RZ ;  /* 0x0000888010037816 */ /* 0x001fca00000000ff */
[----:B------:R-:W-:-:S07]  /*e9e0*/  IMAD R2, R3, R18, RZ ;  /* 0x0000001203027224 */ /* 0x000fce00078e02ff */
.L_x_537:
[----:B------:R-:W-:Y:S05]  /*e9f0*/  BSYNC B1 ;  /* 0x0000000000017941 */ /* 0x000fea0003800000 */
.L_x_536:
[----:B------:R-:W-:Y:S01]  /*ea00*/  @!P2 IMAD R149, R149, R17, R2 ;  /* 0x000000119595a224 */ /* 0x000fe200078e0202 */
[----:B------:R-:W-:Y:S04]  /*ea10*/  BSSY B1, `(.L_x_538) ;  /* 0x0000006000017945 */ /* 0x000fe80003800000 */
[----:B------:R0:W-:Y:S01]  /*ea20*/  @!P2 STG.E.U8 desc[UR36][R6.64+0xf9], R149 ;  /* 0x0000f9950600a986 */ /* 0x0001e2000c101124 */
[----:B------:R-:W-:Y:S05]  /*ea30*/  @P6 BRA `(.L_x_539) ;  /* 0x00000000000c6947 */ /* 0x000fea0003800000 */
[----:B------:R-:W0:Y:S02]  /*ea40*/  LDG.E.U8 R16, desc[UR36][R154.64+0xf8] ;  /* 0x0000f8249a107981 */ /* 0x000e24000c1e1100 */
[----:B0-----:R-:W-:-:S05]  /*ea50*/  PRMT R3, R16, 0x8880, RZ ;  /* 0x0000888010037816 */ /* 0x001fca00000000ff */
[----:B------:R-:W-:-:S07]  /*ea60*/  IMAD R2, R3, R18, RZ ;  /* 0x0000001203027224 */ /* 0x000fce00078e02ff */
.L_x_539:
[----:B------:R-:W-:Y:S05]  /*ea70*/  BSYNC B1 ;  /* 0x0000000000017941 */ /* 0x000fea0003800000 */
.L_x_538:
[----:B0-----:R-:W-:Y:S01]  /*ea80*/  @!P6 IMAD R3, R150, R17, R2 ;  /* 0x000000119603e224 */ /* 0x001fe200078e0202 */
[----:B------:R-:W-:Y:S01]  /*ea90*/  ISETP.LT.OR P0, PT, R0, 0xfa, !P0 ;  /* 0x000000fa0000780c */ /* 0x000fe20004701670 */
[----:B------:R-:W-:Y:S03]  /*eaa0*/  BSSY B1, `(.L_x_540) ;  /* 0x0000006000017945 */ /* 0x000fe60003800000 */
[----:B------:R0:W-:Y:S09]  /*eab0*/  @!P6 STG.E.U8 desc[UR36][R8.64+0xf8], R3 ;  /* 0x0000f8030800e986 */ /* 0x0001f2000c101124 */
[----:B------:R-:W-:Y:S05]  /*eac0*/  @P0 BRA `(.L_x_541) ;  /* 0x00000000000c0947 */ /* 0x000fea0003800000 */
[----:B------:R-:W0:Y:S02]  /*ead0*/  LDG.E.U8 R16, desc[UR36][R154.64+0xf9] ;  /* 0x0000f9249a107981 */ /* 0x000e24000c1e1100 */
[----:B0-----:R-:W-:-:S05]  /*eae0*/  PRMT R3, R16, 0x8880, RZ ;  /* 0x0000888010037816 */ /* 0x001fca00000000ff */
[----:B------:R-:W-:-:S07]  /*eaf0*/  IMAD R2, R3, R18, RZ ;  /* 0x0000001203027224 */ /* 0x000fce00078e02ff */
.L_x_541:
[----:B------:R-:W-:Y:S05]  /*eb00*/  BSYNC B1 ;  /* 0x0000000000017941 */ /* 0x000fea0003800000 */
.L_x_540:
[----:B------:R-:W-:Y:S01]  /*eb10*/  IMAD R151, R151, R17, R2 ;  /* 0x0000001197977224 */ /* 0x000fe200078e0202 */
[----:B------:R-:W-:Y:S06]  /*eb20*/  @P0 BRA `(.L_x_542) ;  /* 0x0000003800180947 */ /* 0x000fec0003800000 */
[----:B------:R0:W-:Y:S01]  /*eb30*/  STG.E.U8 desc[UR36][R8.64+0xf9], R151 ;  /* 0x0000f99708007986 */ /* 0x0001e2000c101124 */
[----:B------:R-:W-:Y:S05]  /*eb40*/  BRA `(.L_x_542) ;  /* 0x0000003800107947 */ /* 0x000fea0003800000 */
.L_x_29:
[----:B------:R-:W2:Y:S04]  /*eb50*/  LDL.LU R2, [R1] ;  /* 0x0000000001027983 */ /* 0x000ea80000300800 */
[----:B------:R-:W3:Y:S04]  /*eb60*/  LDL.LU R3, [R1+0xc] ;  /* 0x00000c0001037983 */ /* 0x000ee80000300800 */
[----:B------:R-:W4:Y:S04]  /*eb70*/  LDL.LU R12, [R1+0x14] ;  /* 0x00001400010c7983 */ /* 0x000f280000300800 */
[----:B------:R-:W5:Y:S04]  /*eb80*/  LDL.LU R13, [R1+0x8c] ;  /* 0x00008c00010d7983 */ /* 0x000f680000300800 */
        /* <DEDUP_REMOVED lines=63> */
[----:B------:R-:W5:Y:S01]  /*ef80*/  LDL.LU R176, [R1+0x194] ;  /* 0x0001940001b07983 */ /* 0x000f620000300800 */
[----:B------:R-:W-:-:S03]  /*ef90*/  ISETP.GE.AND P0, PT, R19, 0x1, PT ;  /* 0x000000011300780c */ /* 0x000fc60003f06270 */
[----:B------:R-:W5:Y:S04]  /*efa0*/  LDL.LU R175, [R1+0x198] ;  /* 0x0001980001af7983 */ /* 0x000f680000300800 */
[----:B------:R-:W5:Y:S04]  /*efb0*/  LDL.LU R174, [R1+0x19c] ;  /* 0x00019c0001ae7983 */ /* 0x000f680000300800 */
[----:B------:R-:W5:Y:S04]  /*efc0*/  LDL.LU R173, [R1+0x1a0] ;  /* 0x0001a00001ad7983 */ /* 0x000f680000300800 */
[----:B------:R-:W5:Y:S01]  /*efd0*/  LDL.LU R172, [R1+0x1a4] ;  /* 0x0001a40001ac7983 */ /* 0x000f620000300800 */
[----:B------:R-:W-:-:S03]  /*efe0*/  ISETP.LT.OR P1, PT, R0, 0x1, !P0 ;  /* 0x000000010000780c */ /* 0x000fc60004721670 */
        /* <DEDUP_REMOVED lines=13> */
[----:B--2---:R-:W-:-:S03]  /*f0c0*/  @!P1 IMAD R2, R2, R17, RZ ;  /* 0x0000001102029224 */ /* 0x004fc600078e02ff */
        /* <DEDUP_REMOVED lines=9> */
[----:B------:R0:W-:Y:S04]  /*f160*/  @!P1 STG.E.U8 desc[UR36][R4.64], R2 ;  /* 0x0000000204009986 */ /* 0x0001e8000c101124 */
[----:B0-----:R-:W3:Y:S01]  /*f170*/  LDL.LU R2, [R1+0x4] ;  /* 0x0000040001027983 */ /* 0x001ee20000300800 */
[----:B------:R-:W-:-:S02]  /*f180*/  ISETP.LT.OR P1, PT, R0, 0x2, !P0 ;  /* 0x000000020000780c */ /* 0x000fc40004721670 */
[----:B------:R-:W-:-:S11]  /*f190*/  ISETP.GE.AND P2, PT, R19, 0x9, PT ;  /* 0x000000091300780c */ /* 0x000fd60003f46270 */
[----:B---3--:R-:W-:-:S05]  /*f1a0*/  @!P1 IMAD R2, R2, R17, RZ ;  /* 0x0000001102029224 */ /* 0x008fca00078e02ff */
[----:B------:R0:W-:Y:S04]  /*f1b0*/  @!P1 STG.E.U8 desc[UR36][R4.64+0x1], R2 ;  /* 0x0000010204009986 */ /* 0x0001e8000c101124 */
[----:B0-----:R-:W3:Y:S01]  /*f1c0*/  LDL.LU R2, [R1+0x8] ;  /* 0x0000080001027983 */ /* 0x001ee20000300800 */
[C---:B------:R-:W-:Y:S02]  /*f1d0*/  ISETP.LT.OR P1, PT, R0.reuse, 0x1, !P2 ;  /* 0x000000010000780c */ /* 0x040fe40005721670 */
[C---:B------:R-:W-:Y:S02]  /*f1e0*/  ISETP.LT.OR P3, PT, R0.reuse, 0x2, !P2 ;  /* 0x000000020000780c */ /* 0x040fe40005761670 */
[----:B------:R-:W-:-:S09]  /*f1f0*/  ISETP.LT.OR P4, PT, R0, 0x9, !P0 ;  /* 0x000000090000780c */ /* 0x000fd20004781670 */
[----:B---3--:R-:W-:-:S05]  /*f200*/  @!P1 IMAD R2, R2, R17, RZ ;  /* 0x0000001102029224 */ /* 0x008fca00078e02ff */
[----:B------:R0:W-:Y:S04]  /*f210*/  @!P1 STG.E.U8 desc[UR36][R10.64], R2 ;  /* 0x000000020a009986 */ /* 0x0001e8000c101124 */
[----:B0-----:R-:W3:Y:S01]  /*f220*/  LDL.LU R2, [R1+0x10] ;  /* 0x0000100001027983 */ /* 0x001ee20000300800 */
[----:B------:R-:W-:Y:S01]  /*f230*/  @!P3 IMAD R3, R3, R17, RZ ;  /* 0x000000110303b224 */ /* 0x000fe200078e02ff */
[C---:B------:R-:W-:Y:S02]  /*f240*/  ISETP.LT.OR P1, PT, R0.reuse, 0xa, !P0 ;  /* 0x0000000a0000780c */ /* 0x040fe40004721670 */
[C---:B------:R-:W-:Y:S02]  /*f250*/  ISETP.LT.OR P5, PT, R0.reuse, 0x9, !P2 ;  /* 0x000000090000780c */ /* 0x040fe400057a1670 */
[----:B------:R0:W-:Y:S01]  /*f260*/  @!P3 STG.E.U8 desc[UR36][R10.64+0x1], R3 ;  /* 0x000001030a00b986 */ /* 0x0001e2000c101124 */
[----:B------:R-:W-:-:S03]  /*f270*/  ISETP.LT.OR P6, PT, R0, 0xa, !P2 ;  /* 0x0000000a0000780c */ /* 0x000fc600057c1670 */
[----:B0-----:R-:W5:Y:S01]  /*f280*/  LDL.LU R3, [R1+0x18] ;  /* 0x0000180001037983 */ /* 0x001f620000300800 */
[----:B---3--:R-:W-:-:S05]  /*f290*/  @!P4 IMAD R2, R2, R17, RZ ;  /* 0x000000110202c224 */ /* 0x008fca00078e02ff */
[----:B------:R0:W-:Y:S04]  /*f2a0*/  @!P4 STG.E.U8 desc[UR36][R4.64+0x8], R2 ;  /* 0x000008020400c986 */ /* 0x0001e8000c101124 */
[----:B0-----:R-:W3:Y:S01]  /*f2b0*/  LDL.LU R2, [R1+0x1c] ;  /* 0x00001c0001027983 */ /* 0x001ee20000300800 */
[-C--:B----4-:R-:W-:Y:S02]  /*f2c0*/  @!P1 IMAD R12, R12, R17.reuse, RZ ;  /* 0x000000110c0c9224 */ /* 0x090fe400078e02ff */
[----:B-----5:R-:W-:-:S03]  /*f2d0*/  @!P5 IMAD R3, R3, R17, RZ ;  /* 0x000000110303d224 */ /* 0x020fc600078e02ff */
[----:B------:R0:W-:Y:S04]  /*f2e0*/  @!P1 STG.E.U8 desc[UR36][R4.64+0x9], R12 ;  /* 0x0000090c04009986 */ /* 0x0001e8000c101124 */
[----:B------:R1:W-:Y:S04]  /*f2f0*/  @!P5 STG.E.U8 desc[UR36][R10.64+0x8], R3 ;  /* 0x000008030a00d986 */ /* 0x0003e8000c101124 */
[----:B0-----:R-:W4:Y:S04]  /*f300*/  LDL.LU R12, [R1+0x28] ;  /* 0x00002800010c7983 */ /* 0x001f280000300800 */
[----:B-1----:R-:W5:Y:S01]  /*f310*/  LDL.LU R3, [R1+0x20] ;  /* 0x0000200001037983 */ /* 0x002f620000300800 */
[----:B---3--:R-:W-:-:S05]  /*f320*/  @!P6 IMAD R2, R2, R17, RZ ;  /* 0x000000110202e224 */ /* 0x008fca00078e02ff */
[----:B------:R0:W-:Y:S04]  /*f330*/  @!P6 STG.E.U8 desc[UR36][R10.64+0x9], R2 ;  /* 0x000009020a00e986 */ /* 0x0001e8000c101124 */
[----:B0-----:R-:W3:Y:S01]  /*f340*/  LDL.LU R2, [R1+0x24] ;  /* 0x0000240001027983 */ /* 0x001ee20000300800 */
[C---:B------:R-:W-:Y:S02]  /*f350*/  ISETP.LT.OR P3, PT, R0.reuse, 0x11, !P0 ;  /* 0x000000110000780c */ /* 0x040fe40004761670 */
[----:B------:R-:W-:-:S11]  /*f360*/  ISETP.LT.OR P4, PT, R0, 0x12, !P0 ;  /* 0x000000120000780c */ /* 0x000fd60004781670 */
[----:B-----5:R-:W-:-:S05]  /*f370*/  @!P3 IMAD R3, R3, R17, RZ ;  /* 0x000000110303b224 */ /* 0x020fca00078e02ff */
[----:B------:R0:W-:Y:S04]  /*f380*/  @!P3 STG.E.U8 desc[UR36][R4.64+0x10], R3 ;  /* 0x000010030400b986 */ /* 0x0001e8000c101124 */
[----:B0-----:R-:W5:Y:S01]  /*f390*/  LDL.LU R3, [R1+0x2c] ;  /* 0x00002c0001037983 */ /* 0x001f620000300800 */
[----:B---3--:R-:W-:-:S05]  /*f3a0*/  @!P4 IMAD R2, R2, R17, RZ ;  /* 0x000000110202c224 */ /* 0x008fca00078e02ff */
[----:B------:R0:W-:Y:S04]  /*f3b0*/  @!P4 STG.E.U8 desc[UR36][R4.64+0x11], R2 ;  /* 0x000011020400c986 */ /* 0x0001e8000c101124 */
[----:B0-----:R-:W3:Y:S01]  /*f3c0*/  LDL.LU R2, [R1+0x30] ;  /* 0x0000300001027983 */ /* 0x001ee20000300800 */
[C---:B------:R-:W-:Y:S02]  /*f3d0*/  ISETP.LT.OR P1, PT, R0.reuse, 0x11, !P2 ;  /* 0x000000110000780c */ /* 0x040fe40005721670 */
[C---:B------:R-:W-:Y:S02]  /*f3e0*/  ISETP.LT.OR P5, PT, R0.reuse, 0x12, !P2 ;  /* 0x000000120000780c */ /* 0x040fe400057a1670 */
[----:B------:R-:W-:-:S09]  /*f3f0*/  ISETP.LT.OR P6, PT, R0, 0x19, !P0 ;  /* 0x000000190000780c */ /* 0x000fd200047c1670 */
        /* <DEDUP_REMOVED lines=38> */
[----:B------:R-:W-:-:S13]  /*f660*/  ISETP.LT.OR P6, PT, R0, 0x2a, !P0 ;  /* 0x0000002a0000780c */ /* 0x000fda00047c1670 */
[----:B-----5:R-:W-:-:S05]  /*f670*/  @!P6 IMAD R3, R3, R17, RZ ;  /* 0x000000110303e224 */ /* 0x020fca00078e02ff */
[----:B------:R-:W-:Y:S01]  /*f680*/  @!P6 STG.E.U8 desc[UR36][R4.64+0x29], R3 ;  /* 0x000029030400e986 */ /* 0x000fe2000c101124 */
[----:B---3--:R-:W-:-:S05]  /*f690*/  @!P5 IMAD R2, R2, R17, RZ ;  /* 0x000000110202d224 */ /* 0x008fca00078e02ff */
[----:B------:R0:W-:Y:S04]  /*f6a0*/  @!P5 STG.E.U8 desc[UR36][R4.64+0x28], R2 ;  /* 0x000028020400d986 */ /* 0x0001e8000c101124 */
[----:B0-----:R-:W3:Y:S04]  /*f6b0*/  LDL.LU R2, [R1+0x58] ;  /* 0x0000580001027983 */ /* 0x001ee80000300800 */
[----:B------:R-:W5:Y:S01]  /*f6c0*/  LDL.LU R3, [R1+0x5c] ;  /* 0x00005c0001037983 */ /* 0x000f620000300800 */
[C---:B------:R-:W-:Y:S02]  /*f6d0*/  ISETP.LT.OR P1, PT, R0.reuse, 0x29, !P2 ;  /* 0x000000290000780c */ /* 0x040fe40005721670 */
[----:B------:R-:W-:-:S11]  /*f6e0*/  ISETP.LT.OR P3, PT, R0, 0x2a, !P2 ;  /* 0x0000002a0000780c */ /* 0x000fd60005761670 */
[----:B---3--:R-:W-:-:S05]  /*f6f0*/  @!P1 IMAD R2, R2, R17, RZ ;  /* 0x0000001102029224 */ /* 0x008fca00078e02ff */
[----:B------:R0:W-:Y:S04]  /*f700*/  @!P1 STG.E.U8 desc[UR36][R10.64+0x28], R2 ;  /* 0x000028020a009986 */ /* 0x0001e8000c101124 */
[----:B0-----:R-:W3:Y:S01]  /*f710*/  LDL.LU R2, [R1+0x60] ;  /* 0x0000600001027983 */ /* 0x001ee20000300800 */
[----:B-----5:R-:W-:-:S05]  /*f720*/  @!P3 IMAD R3, R3, R17, RZ ;  /* 0x000000110303b224 */ /* 0x020fca00078e02ff */
[----:B------:R0:W-:Y:S04]  /*f730*/  @!P3 STG.E.U8 desc[UR36][R10.64+0x29], R3 ;  /* 0x000029030a00b986 */ /* 0x0001e8000c101124 */
[----:B0-----:R-:W5:Y:S01]  /*f740*/  LDL.LU R3, [R1+0x68] ;  /* 0x0000680001037983 */ /* 0x001f620000300800 */
[C---:B------:R-:W-:Y:S02]  /*f750*/  ISETP.LT.OR P4, PT, R0.reuse, 0x31, !P0 ;  /* 0x000000310000780c */ /* 0x040fe40004781670 */
[C---:B------:R-:W-:Y:S02]  /*f760*/  ISETP.LT.OR P5, PT, R0.reuse, 0x32, !P0 ;  /* 0x000000320000780c */ /* 0x040fe400047a1670 */
[----:B------:R-:W-:-:S11]  /*f770*/  ISETP.LT.OR P6, PT, R0, 0x31, !P2 ;  /* 0x000000310000780c */ /* 0x000fd600057c1670 */
[----:B----4-:R-:W-:-:S05]  /*f780*/  @!P5 IMAD R12, R12, R17, RZ ;  /* 0x000000110c0cd224 */ /* 0x010fca00078e02ff */
[----:B------:R-:W-:Y:S01]  /*f790*/  @!P5 STG.E.U8 desc[UR36][R4.64+0x31], R12 ;  /* 0x0000310c0400d986 */ /* 0x000fe2000c101124 */
[----:B---3--:R-:W-:-:S05]  /*f7a0*/  @!P4 IMAD R2, R2, R17, RZ ;  /* 0x000000110202c224 */ /* 0x008fca00078e02ff */
[----:B------:R0:W-:Y:S04]  /*f7b0*/  @!P4 STG.E.U8 desc[UR36][R4.64+0x30], R2 ;  /* 0x000030020400c986 */ /* 0x0001e8000c101124 */
[----:B0-----:R-:W3:Y:S01]  /*f7c0*/  LDL.LU R2, [R1+0x6c] ;  /* 0x00006c0001027983 */ /* 0x001ee20000300800 */
[----:B-----5:R-:W-:-:S03]  /*f7d0*/  @!P6 IMAD R3, R3, R17, RZ ;  /* 0x000000110303e224 */ /* 0x020fc600078e02ff */
[----:B------:R-:W4:Y:S04]  /*f7e0*/  LDL.LU R12, [R1+0x78] ;  /* 0x00007800010c7983 */ /* 0x000f280000300800 */
[----:B------:R0:W-:Y:S04]  /*f7f0*/  @!P6 STG.E.U8 desc[UR36][R10.64+0x30], R3 ;  /* 0x000030030a00e986 */ /* 0x0001e8000c101124 */
[----:B0-----:R-:W5:Y:S01]  /*f800*/  LDL.LU R3, [R1+0x70] ;  /* 0x0000700001037983 */ /* 0x001f620000300800 */
        /* <DEDUP_REMOVED lines=11> */
[-C--:B----4-:R-:W-:Y:S02]  /*f8c0*/  @!P5 IMAD R12, R12, R17.reuse, RZ ;  /* 0x000000110c0cd224 */ /* 0x090fe400078e02ff */
[----:B---3--:R-:W-:-:S05]  /*f8d0*/  @!P4 IMAD R2, R2, R17, RZ ;  /* 0x000000110202c224 */ /* 0x008fca00078e02ff */
[----:B------:R0:W-:Y:S04]  /*f8e0*/  @!P4 STG.E.U8 desc[UR36][R4.64+0x39], R2 ;  /* 0x000039020400c986 */ /* 0x0001e8000c101124 */
[----:B0-----:R-:W3:Y:S01]  /*f8f0*/  LDL.LU R2, [R1+0x80] ;  /* 0x0000800001027983 */ /* 0x001ee20000300800 */
[----:B-----5:R-:W-:-:S03]  /*f900*/  @!P6 IMAD R3, R3, R17, RZ ;  /* 0x000000110303e224 */ /* 0x020fc600078e02ff */
[----:B------:R0:W-:Y:S04]  /*f910*/  @!P5 STG.E.U8 desc[UR36][R10.64+0x38], R12 ;  /* 0x0000380c0a00d986 */ /* 0x0001e8000c101124 */
[----:B------:R1:W-:Y:S04]  /*f920*/  @!P6 STG.E.U8 desc[UR36][R10.64+0x39], R3 ;  /* 0x000039030a00e986 */ /* 0x0003e8000c101124 */
[----:B0-----:R-:W4:Y:S04]  /*f930*/  LDL.LU R12, [R1+0xa0] ;  /* 0x0000a000010c7983 */ /* 0x001f280000300800 */
[----:B-1----:R-:W5:Y:S01]  /*f940*/  LDL.LU R3, [R1+0x84] ;  /* 0x0000840001037983 */ /* 0x002f620000300800 */
[----:B------:R-:W-:-:S02]  /*f950*/  ISETP.LT.OR P1, PT, R0, 0x41, !P0 ;  /* 0x000000410000780c */ /* 0x000fc40004721670 */
        /* <DEDUP_REMOVED lines=9> */
[C---:B------:R-:W-:Y:S02]  /*f9f0*/  ISETP.LT.OR P6, PT, R0.reuse, 0x49, !P0 ;  /* 0x000000490000780c */ /* 0x040fe400047c1670 */
[----:B------:R-:W-:-:S02]  /*fa00*/  ISETP.LT.OR P1, PT, R0, 0x4a, !P0 ;  /* 0x0000004a0000780c */ /* 0x000fc40004721670 */
[----:B------:R-:W-:-:S07]  /*fa10*/  ISETP.LT.OR P3, PT, R0, 0x49, !P2 ;  /* 0x000000490000780c */ /* 0x000fce0005761670 */
[-C--:B------:R-:W-:Y:S02]  /*fa20*/  @!P5 IMAD R13, R13, R17.reuse, RZ ;  /* 0x000000110d0dd224 */ /* 0x080fe400078e02ff */
[-C--:B------:R-:W-:Y:S02]  /*fa30*/  @!P6 IMAD R15, R15, R17.reuse, RZ ;  /* 0x000000110f0fe224 */ /* 0x080fe400078e02ff */
[----:B------:R-:W-:Y:S01]  /*fa40*/  @!P1 IMAD R21, R21, R17, RZ ;  /* 0x0000001115159224 */ /* 0x000fe200078e02ff */
[----:B------:R4:W-:Y:S01]  /*fa50*/  @!P5 STG.E.U8 desc[UR36][R10.64+0x41], R13 ;  /* 0x0000410d0a00d986 */ /* 0x0009e2000c101124 */
[----:B------:R-:W-:-:S13]  /*fa60*/  ISETP.LT.OR P5, PT, R0, 0x51, !P0 ;  /* 0x000000510000780c */ /* 0x000fda00047a1670 */
[-C--:B----4-:R-:W-:Y:S02]  /*fa70*/  @!P5 IMAD R13, R12, R17.reuse, RZ ;  /* 0x000000110c0dd224 */ /* 0x090fe400078e02ff */
[----:B---3--:R-:W-:-:S05]  /*fa80*/  @!P4 IMAD R2, R2, R17, RZ ;  /* 0x000000110202c224 */ /* 0x008fca00078e02ff */
[----:B------:R-:W-:Y:S01]  /*fa90*/  @!P4 STG.E.U8 desc[UR36][R10.64+0x40], R2 ;  /* 0x000040020a00c986 */ /* 0x000fe2000c101124 */
[----:B------:R-:W-:-:S03]  /*faa0*/  ISETP.LT.OR P4, PT, R0, 0x4a, !P2 ;  /* 0x0000004a0000780c */ /* 0x000fc60005781670 */
[----:B------:R0:W-:Y:S01]  /*fab0*/  @!P6 STG.E.U8 desc[UR36][R4.64+0x48], R15 ;  /* 0x0000480f0400e986 */ /* 0x0001e2000c101124 */
[----:B------:R-:W-:-:S03]  /*fac0*/  ISETP.LT.OR P6, PT, R0, 0x52, !P0 ;  /* 0x000000520000780c */ /* 0x000fc600047c1670 */
[----:B------:R-:W-:Y:S01]  /*fad0*/  @!P1 STG.E.U8 desc[UR36][R4.64+0x49], R21 ;  /* 0x0000491504009986 */ /* 0x000fe2000c101124 */
[----:B------:R-:W-:-:S05]  /*fae0*/  ISETP.LT.OR P1, PT, R0, 0x51, !P2 ;  /* 0x000000510000780c */ /* 0x000fca0005721670 */
[-C--:B------:R-:W-:Y:S02]  /*faf0*/  @!P4 IMAD R23, R23, R17.reuse, RZ ;  /* 0x000000111717c224 */ /* 0x080fe400078e02ff */
[-C--:B-----5:R-:W-:Y:S02]  /*fb00*/  @!P3 IMAD R3, R3, R17.reuse, RZ ;  /* 0x000000110303b224 */ /* 0x0a0fe400078e02ff */
[-C--:B0-----:R-:W-:Y:S01]  /*fb10*/  @!P6 IMAD R15, R235, R17.reuse, RZ ;  /* 0x00000011eb0fe224 */ /* 0x081fe200078e02ff */
[----:B------:R-:W-:Y:S03]  /*fb20*/  @!P4 STG.E.U8 desc[UR36][R10.64+0x49], R23 ;  /* 0x000049170a00c986 */ /* 0x000fe6000c101124 */
[----:B------:R-:W-:Y:S01]  /*fb30*/  @!P1 IMAD R153, R153, R17, RZ ;  /* 0x0000001199999224 */ /* 0x000fe200078e02ff */
[----:B------:R0:W-:Y:S01]  /*fb40*/  @!P3 STG.E.U8 desc[UR36][R10.64+0x48], R3 ;  /* 0x000048030a00b986 */ /* 0x0001e2000c101124 */
[----:B------:R-:W-:-:S02]  /*fb50*/  ISETP.LT.OR P3, PT, R0, 0x52, !P2 ;  /* 0x000000520000780c */ /* 0x000fc40005761670 */
[C---:B------:R-:W-:Y:S01]  /*fb60*/  ISETP.LT.OR P4, PT, R0.reuse, 0x59, !P0 ;  /* 0x000000590000780c */ /* 0x040fe20004781670 */
[----:B------:R1:W-:Y:S01]  /*fb70*/  @!P5 STG.E.U8 desc[UR36][R4.64+0x50], R13 ;  /* 0x0000500d0400d986 */ /* 0x0003e2000c101124 */
[----:B------:R-:W-:-:S03]  /*fb80*/  ISETP.LT.OR P5, PT, R0, 0x5a, !P0 ;  /* 0x0000005a0000780c */ /* 0x000fc600047a1670 */
[----:B------:R3:W-:Y:S01]  /*fb90*/  @!P6 STG.E.U8 desc[UR36][R4.64+0x51], R15 ;  /* 0x0000510f0400e986 */ /* 0x0007e2000c101124 */
[----:B------:R-:W-:-:S03]  /*fba0*/  ISETP.LT.OR P6, PT, R0, 0x59, !P2 ;  /* 0x000000590000780c */ /* 0x000fc600057c1670 */
[----:B------:R-:W-:Y:S01]  /*fbb0*/  @!P1 STG.E.U8 desc[UR36][R10.64+0x50], R153 ;  /* 0x000050990a009986 */ /* 0x000fe2000c101124 */
[----:B------:R-:W-:Y:S01]  /*fbc0*/  ISETP.LT.OR P1, PT, R0, 0x5a, !P2 ;  /* 0x0000005a0000780c */ /* 0x000fe20005721670 */
[-C--:B0-----:R-:W-:Y:S02]  /*fbd0*/  @!P3 IMAD R3, R234, R17.reuse, RZ ;  /* 0x00000011ea03b224 */ /* 0x081fe400078e02ff */
[-C--:B------:R-:W-:Y:S02]  /*fbe0*/  @!P4 IMAD R21, R233, R17.reuse, RZ ;  /* 0x00000011e915c224 */ /* 0x080fe400078e02ff */
[-C--:B-1----:R-:W-:Y:S01]  /*fbf0*/  @!P5 IMAD R13, R232, R17.reuse, RZ ;  /* 0x00000011e80dd224 */ /* 0x082fe200078e02ff */
[----:B------:R0:W-:Y:S03]  /*fc00*/  @!P3 STG.E.U8 desc[UR36][R10.64+0x51], R3 ;  /* 0x000051030a00b986 */ /* 0x0001e6000c101124 */
[----:B---3--:R-:W-:Y:S01]  /*fc10*/  @!P6 IMAD R15, R231, R17, RZ ;  /* 0x00000011e70fe224 */ /* 0x008fe200078e02ff */
[----:B------:R1:W-:Y:S01]  /*fc20*/  @!P4 STG.E.U8 desc[UR36][R4.64+0x58], R21 ;  /* 0x000058150400c986 */ /* 0x0003e2000c101124 */
[----:B------:R-:W-:-:S02]  /*fc30*/  ISETP.LT.OR P3, PT, R0, 0x61, !P0 ;  /* 0x000000610000780c */ /* 0x000fc40004761670 */
[----:B------:R-:W-:Y:S01]  /*fc40*/  @!P1 IMAD R23, R230, R17, RZ ;  /* 0x00000011e6179224 */ /* 0x000fe200078e02ff */
        /* <DEDUP_REMOVED lines=8> */
[-C--:B-1----:R-:W-:Y:S02]  /*fcd0*/  @!P4 IMAD R21, R228, R17.reuse, RZ ;  /* 0x00000011e415c224 */ /* 0x082fe400078e02ff */
[-C--:B---3--:R-:W-:Y:S01]  /*fce0*/  @!P5 IMAD R13, R227, R17.reuse, RZ ;  /* 0x00000011e30dd224 */ /* 0x088fe200078e02ff */
[----:B------:R0:W-:Y:S03]  /*fcf0*/  @!P3 STG.E.U8 desc[UR36][R4.64+0x60], R3 ;  /* 0x000060030400b986 */ /* 0x0001e6000c101124 */
[----:B----4-:R-:W-:Y:S01]  /*fd00*/  @!P6 IMAD R15, R226, R17, RZ ;  /* 0x00000011e20fe224 */ /* 0x010fe200078e02ff */
        /* <DEDUP_REMOVED lines=134> */
[-C--:B----4-:R-:W-:Y:S01]  /*10570*/  @!P6 IMAD R15, R181, R17.reuse, RZ ;  /* 0x00000011b50fe224 */ /* 0x090fe200078e02ff */
[----:B------:R1:W-:Y:S03]  /*10580*/  @!P4 STG.E.U8 desc[UR36][R10.64+0xb8], R21 ;  /* 0x0000b8150a00c986 */ /* 0x0003e6000c101124 */
[----:B------:R-:W-:Y:S01]  /*10590*/  @!P1 IMAD R23, R180, R17, RZ ;  /* 0x00000011b4179224 */ /* 0x000fe200078e02ff */
[C---:B------:R-:W-:Y:S01]  /*105a0*/  ISETP.LT.OR P3, PT, R0.reuse, 0xc1, !P2 ;  /* 0x000000c10000780c */ /* 0x040fe20005761670 */
[----:B------:R3:W-:Y:S01]  /*105b0*/  @!P5 STG.E.U8 desc[UR36][R10.64+0xb9], R13 ;  /* 0x0000b90d0a00d986 */ /* 0x0007e2000c101124 */
[----:B------:R-:W-:-:S02]  /*105c0*/  ISETP.LT.OR P4, PT, R0, 0xc2, !P2 ;  /* 0x000000c20000780c */ /* 0x000fc40005781670 */
[C---:B------:R-:W-:Y:S01]  /*105d0*/  ISETP.LT.OR P5, PT, R0.reuse, 0xc9, !P0 ;  /* 0x000000c90000780c */ /* 0x040fe200047a1670 */
[----:B------:R4:W-:Y:S01]  /*105e0*/  @!P6 STG.E.U8 desc[UR36][R4.64+0xc0], R15 ;  /* 0x0000c00f0400e986 */ /* 0x0009e2000c101124 */
[----:B------:R-:W-:-:S03]  /*105f0*/  ISETP.LT.OR P6, PT, R0, 0xca, !P0 ;  /* 0x000000ca0000780c */ /* 0x000fc600047c1670 */
[----:B------:R-:W-:Y:S01]  /*10600*/  @!P1 STG.E.U8 desc[UR36][R4.64+0xc1], R23 ;  /* 0x0000c11704009986 */ /* 0x000fe2000c101124 */
[----:B------:R-:W-:-:S03]  /*10610*/  ISETP.LT.OR P1, PT, R0, 0xc9, !P2 ;  /* 0x000000c90000780c */ /* 0x000fc60005721670 */
[-C--:B0-----:R-:W-:Y:S02]  /*10620*/  @!P3 IMAD R3, R179, R17.reuse, RZ ;  /* 0x00000011b303b224 */ /* 0x081fe400078e02ff */
[-C--:B-1----:R-:W-:Y:S02]  /*10630*/  @!P4 IMAD R21, R178, R17.reuse, RZ ;  /* 0x00000011b215c224 */ /* 0x082fe400078e02ff */
[-C--:B---3--:R-:W-:Y:S02]  /*10640*/  @!P5 IMAD R13, R177, R17.reuse, RZ ;  /* 0x00000011b10dd224 */ /* 0x088fe400078e02ff */
[-C--:B----4-:R-:W-:Y:S01]  /*10650*/  @!P6 IMAD R15, R176, R17.reuse, RZ ;  /* 0x00000011b00fe224 */ /* 0x090fe200078e02ff */
[----:B------:R0:W-:Y:S03]  /*10660*/  @!P3 STG.E.U8 desc[UR36][R10.64+0xc0], R3 ;  /* 0x0000c0030a00b986 */ /* 0x0001e6000c101124 */
        /* <DEDUP_REMOVED lines=36> */
[----:B------:R4:W-:Y:S04]  /*108b0*/  @!P6 STG.E.U8 desc[UR36][R10.64+0xd9], R15 ;  /* 0x0000d90f0a00e986 */ /* 0x0009e8000c101124 */
[----:B------:R-:W-:Y:S01]  /*108c0*/  @!P1 STG.E.U8 desc[UR36][R4.64+0xe0], R153 ;  /* 0x0000e09904009986 */ /* 0x000fe2000c101124 */
[C---:B------:R-:W-:Y:S02]  /*108d0*/  ISETP.LT.OR P1, PT, R0.reuse, 0xea, !P0 ;  /* 0x000000ea0000780c */ /* 0x040fe40004721670 */
[----:B------:R-:W-:Y:S01]  /*108e0*/  ISETP.LT.OR P6, PT, R0, 0xe9, !P0 ;  /* 0x000000e90000780c */ /* 0x000fe200047c1670 */
[-C--:B0-----:R-:W-:Y:S02]  /*108f0*/  @!P3 IMAD R3, R164, R17.reuse, RZ ;  /* 0x00000011a403b224 */ /* 0x081fe400078e02ff */
[----:B-1----:R-:W-:-:S02]  /*10900*/  @!P4 IMAD R21, R163, R17, RZ ;  /* 0x00000011a315c224 */ /* 0x002fc400078e02ff */
[----:B---3--:R-:W-:Y:S01]  /*10910*/  @!P5 IMAD R13, R162, R17, RZ ;  /* 0x00000011a20dd224 */ /* 0x008fe200078e02ff */
[----:B------:R0:W-:Y:S01]  /*10920*/  @!P3 STG.E.U8 desc[UR36][R4.64+0xe1], R3 ;  /* 0x0000e1030400b986 */ /* 0x0001e2000c101124 */
[----:B------:R-:W-:-:S04]  /*10930*/  ISETP.LT.OR P3, PT, R0, 0xe9, !P2 ;  /* 0x000000e90000780c */ /* 0x000fc80005761670 */
[-C--:B------:R-:W-:Y:S01]  /*10940*/  @!P1 IMAD R23, R160, R17.reuse, RZ ;  /* 0x00000011a0179224 */ /* 0x080fe200078e02ff */
[----:B------:R2:W-:Y:S01]  /*10950*/  @!P4 STG.E.U8 desc[UR36][R10.64+0xe0], R21 ;  /* 0x0000e0150a00c986 */ /* 0x0005e2000c101124 */
[----:B----4-:R-:W-:Y:S01]  /*10960*/  @!P6 IMAD R15, R161, R17, RZ ;  /* 0x00000011a10fe224 */ /* 0x010fe200078e02ff */
[C---:B------:R-:W-:Y:S02]  /*10970*/  ISETP.LT.OR P4, PT, R0.reuse, 0xea, !P2 ;  /* 0x000000ea0000780c */ /* 0x040fe40005781670 */
[----:B------:R1:W-:Y:S01]  /*10980*/  @!P5 STG.E.U8 desc[UR36][R10.64+0xe1], R13 ;  /* 0x0000e10d0a00d986 */ /* 0x0003e2000c101124 */
[----:B------:R-:W-:-:S03]  /*10990*/  ISETP.LT.OR P5, PT, R0, 0xf1, !P0 ;  /* 0x000000f10000780c */ /* 0x000fc600047a1670 */
[----:B------:R-:W-:Y:S01]  /*109a0*/  @!P1 STG.E.U8 desc[UR36][R4.64+0xe9], R23 ;  /* 0x0000e91704009986 */ /* 0x000fe2000c101124 */
[----:B------:R-:W-:-:S03]  /*109b0*/  ISETP.LT.OR P1, PT, R0, 0xf2, !P0 ;  /* 0x000000f20000780c */ /* 0x000fc60004721670 */
[----:B------:R3:W-:Y:S01]  /*109c0*/  @!P6 STG.E.U8 desc[UR36][R4.64+0xe8], R15 ;  /* 0x0000e80f0400e986 */ /* 0x0007e2000c101124 */
[----:B------:R-:W-:Y:S01]  /*109d0*/  ISETP.LT.OR P6, PT, R0, 0xf1, !P2 ;  /* 0x000000f10000780c */ /* 0x000fe200057c1670 */
[-C--:B0-----:R-:W-:Y:S02]  /*109e0*/  @!P3 IMAD R3, R159, R17.reuse, RZ ;  /* 0x000000119f03b224 */ /* 0x081fe400078e02ff */
[-C--:B--2---:R-:W-:Y:S02]  /*109f0*/  @!P4 IMAD R21, R158, R17.reuse, RZ ;  /* 0x000000119e15c224 */ /* 0x084fe400078e02ff */
[-C--:B-1----:R-:W-:Y:S01]  /*10a00*/  @!P5 IMAD R13, R157, R17.reuse, RZ ;  /* 0x000000119d0dd224 */ /* 0x082fe200078e02ff */
[----:B------:R0:W-:Y:S01]  /*10a10*/  @!P3 STG.E.U8 desc[UR36][R10.64+0xe8], R3 ;  /* 0x0000e8030a00b986 */ /* 0x0001e2000c101124 */
[----:B------:R-:W-:Y:S02]  /*10a20*/  ISETP.LT.OR P3, PT, R0, 0xf2, !P2 ;  /* 0x000000f20000780c */ /* 0x000fe40005761670 */
[-C--:B---3--:R-:W-:Y:S01]  /*10a30*/  @!P1 IMAD R15, R156, R17.reuse, RZ ;  /* 0x000000119c0f9224 */ /* 0x088fe200078e02ff */
[----:B------:R1:W-:Y:S03]  /*10a40*/  @!P4 STG.E.U8 desc[UR36][R10.64+0xe9], R21 ;  /* 0x0000e9150a00c986 */ /* 0x0003e6000c101124 */
[----:B------:R-:W-:Y:S01]  /*10a50*/  @!P6 IMAD R23, R155, R17, RZ ;  /* 0x000000119b17e224 */ /* 0x000fe200078e02ff */
[C---:B------:R-:W-:Y:S01]  /*10a60*/  ISETP.LT.OR P4, PT, R0.reuse, 0xf9, !P0 ;  /* 0x000000f90000780c */ /* 0x040fe20004781670 */
[----:B------:R-:W-:Y:S01]  /*10a70*/  @!P1 STG.E.U8 desc[UR36][R4.64+0xf1], R15 ;  /* 0x0000f10f04009986 */ /* 0x000fe2000c101124 */
[----:B------:R-:W-:-:S02]  /*10a80*/  ISETP.LT.OR P0, PT, R0, 0xfa, !P0 ;  /* 0x000000fa0000780c */ /* 0x000fc40004701670 */
[C---:B------:R-:W-:Y:S01]  /*10a90*/  ISETP.GE.AND P1, PT, R19.reuse, 0x81, PT ;  /* 0x000000811300780c */ /* 0x040fe20003f26270 */
[----:B------:R2:W-:Y:S01]  /*10aa0*/  @!P5 STG.E.U8 desc[UR36][R4.64+0xf0], R13 ;  /* 0x0000f00d0400d986 */ /* 0x0005e2000c101124 */
[C---:B------:R-:W-:Y:S02]  /*10ab0*/  ISETP.LT.OR P5, PT, R0.reuse, 0xf9, !P2 ;  /* 0x000000f90000780c */ /* 0x040fe400057a1670 */
[C---:B------:R-:W-:Y:S01]  /*10ac0*/  ISETP.LT.OR P2, PT, R0.reuse, 0xfa, !P2 ;  /* 0x000000fa0000780c */ /* 0x040fe20005741670 */
[----:B------:R-:W-:Y:S01]  /*10ad0*/  @!P6 STG.E.U8 desc[UR36][R10.64+0xf0], R23 ;  /* 0x0000f0170a00e986 */ /* 0x000fe2000c101124 */
[----:B------:R-:W-:Y:S01]  /*10ae0*/  ISETP.LT.OR P6, PT, R0, 0x1, !P1 ;  /* 0x000000010000780c */ /* 0x000fe20004fc1670 */
[-C--:B0-----:R-:W-:Y:S02]  /*10af0*/  @!P3 IMAD R3, R154, R17.reuse, RZ ;  /* 0x000000119a03b224 */ /* 0x081fe400078e02ff */
[-C--:B-1----:R-:W-:Y:S02]  /*10b00*/  @!P4 IMAD R21, R152, R17.reuse, RZ ;  /* 0x000000119815c224 */ /* 0x082fe400078e02ff */
[----:B------:R-:W-:Y:S01]  /*10b10*/  @!P0 IMAD R153, R22, R17, RZ ;  /* 0x0000001116998224 */ /* 0x000fe200078e02ff */
[----:B------:R0:W-:Y:S01]  /*10b20*/  @!P3 STG.E.U8 desc[UR36][R10.64+0xf1], R3 ;  /* 0x0000f1030a00b986 */ /* 0x0001e2000c101124 */
[----:B------:R-:W-:-:S02]  /*10b30*/  ISETP.GE.AND P3, PT, R19, 0x89, PT ;  /* 0x000000891300780c */ /* 0x000fc40003f66270 */
[-C--:B--2---:R-:W-:Y:S02]  /*10b40*/  @!P5 IMAD R13, R20, R17.reuse, RZ ;  /* 0x00000011140dd224 */ /* 0x084fe400078e02ff */
[-C--:B------:R-:W-:Y:S01]  /*10b50*/  @!P2 IMAD R15, R14, R17.reuse, RZ ;  /* 0x000000110e0fa224 */ /* 0x080fe200078e02ff */
[----:B------:R-:W-:Y:S01]  /*10b60*/  @!P0 STG.E.U8 desc[UR36][R4.64+0xf9], R153 ;  /* 0x0000f99904008986 */ /* 0x000fe2000c101124 */
[----:B------:R-:W-:Y:S01]  /*10b70*/  @!P6 IMAD R19, R24, R17, RZ ;  /* 0x000000111813e224 */ /* 0x000fe200078e02ff */
[C---:B------:R-:W-:Y:S02]  /*10b80*/  ISETP.LT.OR P0, PT, R0.reuse, 0x2, !P1 ;  /* 0x000000020000780c */ /* 0x040fe40004f01670 */
[----:B------:R1:W-:Y:S01]  /*10b90*/  @!P4 STG.E.U8 desc[UR36][R4.64+0xf8], R21 ;  /* 0x0000f8150400c986 */ /* 0x0003e2000c101124 */
[----:B------:R-:W-:-:S03]  /*10ba0*/  ISETP.LT.OR P4, PT, R0, 0x1, !P3 ;  /* 0x000000010000780c */ /* 0x000fc60005f81670 */
[----:B------:R-:W-:Y:S01]  /*10bb0*/  @!P5 STG.E.U8 desc[UR36][R10.64+0xf8], R13 ;  /* 0x0000f80d0a00d986 */ /* 0x000fe2000c101124 */
[----:B------:R-:W-:-:S03]  /*10bc0*/  ISETP.LT.OR P5, PT, R0, 0x2, !P3 ;  /* 0x000000020000780c */ /* 0x000fc60005fa1670 */
[----:B------:R-:W-:Y:S01]  /*10bd0*/  @!P2 STG.E.U8 desc[UR36][R10.64+0xf9], R15 ;  /* 0x0000f90f0a00a986 */ /* 0x000fe2000c101124 */
[----:B------:R-:W-:-:S03]  /*10be0*/  ISETP.LT.OR P2, PT, R0, 0x9, !P1 ;  /* 0x000000090000780c */ /* 0x000fc60004f41670 */
[----:B------:R-:W-:Y:S01]  /*10bf0*/  @!P6 STG.E.U8 desc[UR36][R6.64], R19 ;  /* 0x000000130600e986 */ /* 0x000fe2000c101124 */
[----:B------:R-:W-:Y:S01]  /*10c00*/  ISETP.LT.OR P6, PT, R0, 0xa, !P1 ;  /* 0x0000000a0000780c */ /* 0x000fe20004fc1670 */
[-C--:B------:R-:W-:Y:S02]  /*10c10*/  @!P0 IMAD R25, R25, R17.reuse, RZ ;  /* 0x0000001119198224 */ /* 0x080fe400078e02ff */
[-C--:B0-----:R-:W-:Y:S02]  /*10c20*/  @!P4 IMAD R3, R26, R17.reuse, RZ ;  /* 0x000000111a03c224 */ /* 0x081fe400078e02ff */
[-C--:B------:R-:W-:Y:S01]  /*10c30*/  @!P5 IMAD R27, R27, R17.reuse, RZ ;  /* 0x000000111b1bd224 */ /* 0x080fe200078e02ff */
[----:B------:R-:W-:Y:S03]  /*10c40*/  @!P0 STG.E.U8 desc[UR36][R6.64+0x1], R25 ;  /* 0x0000011906008986 */ /* 0x000fe6000c101124 */
[----:B-1----:R-:W-:Y:S01]  /*10c50*/  @!P2 IMAD R5, R28, R17, RZ ;  /* 0x000000111c05a224 */ /* 0x002fe200078e02ff */
[----:B------:R0:W-:Y:S01]  /*10c60*/  @!P4 STG.E.U8 desc[UR36][R8.64], R3 ;  /* 0x000000030800c986 */ /* 0x0001e2000c101124 */
[----:B------:R-:W-:-:S02]  /*10c70*/  ISETP.LT.OR P0, PT, R0, 0xa, !P3 ;  /* 0x0000000a0000780c */ /* 0x000fc40005f01670 */
[----:B------:R-:W-:Y:S01]  /*10c80*/  @!P6 IMAD R29, R29, R17, RZ ;  /* 0x000000111d1de224 */ /* 0x000fe200078e02ff */
[C---:B------:R-:W-:Y:S01]  /*10c90*/  ISETP.LT.OR P4, PT, R0.reuse, 0x9, !P3 ;  /* 0x000000090000780c */ /* 0x040fe20005f81670 */
[----:B------:R-:W-:Y:S01]  /*10ca0*/  @!P5 STG.E.U8 desc[UR36][R8.64+0x1], R27 ;  /* 0x0000011b0800d986 */ /* 0x000fe2000c101124 */
[----:B------:R-:W-:-:S03]  /*10cb0*/  ISETP.LT.OR P5, PT, R0, 0x11, !P1 ;  /* 0x000000110000780c */ /* 0x000fc60004fa1670 */
[----:B------:R1:W-:Y:S01]  /*10cc0*/  @!P2 STG.E.U8 desc[UR36][R6.64+0x8], R5 ;  /* 0x000008050600a986 */ /* 0x0003e2000c101124 */
[----:B------:R-:W-:-:S03]  /*10cd0*/  ISETP.LT.OR P2, PT, R0, 0x12, !P1 ;  /* 0x000000120000780c */ /* 0x000fc60004f41670 */
[----:B------:R-:W-:Y:S01]  /*10ce0*/  @!P6 STG.E.U8 desc[UR36][R6.64+0x9], R29 ;  /* 0x0000091d0600e986 */ /* 0x000fe2000c101124 */
[----:B------:R-:W-:Y:S01]  /*10cf0*/  ISETP.LT.OR P6, PT, R0, 0x11, !P3 ;  /* 0x000000110000780c */ /* 0x000fe20005fc1670 */
[-C--:B------:R-:W-:Y:S02]  /*10d00*/  @!P0 IMAD R31, R31, R17.reuse, RZ ;  /* 0x000000111f1f8224 */ /* 0x080fe400078e02ff */
[-C--:B0-----:R-:W-:Y:S02]  /*10d10*/  @!P4 IMAD R3, R30, R17.reuse, RZ ;  /* 0x000000111e03c224 */ /* 0x081fe400078e02ff */
[-C--:B------:R-:W-:Y:S01]  /*10d20*/  @!P5 IMAD R11, R32, R17.reuse, RZ ;  /* 0x00000011200bd224 */ /* 0x080fe200078e02ff */
[----:B------:R-:W-:Y:S03]  /*10d30*/  @!P0 STG.E.U8 desc[UR36][R8.64+0x9], R31 ;  /* 0x0000091f08008986 */ /* 0x000fe6000c101124 */
[----:B------:R-:W-:Y:S01]  /*10d40*/  @!P2 IMAD R33, R33, R17, RZ ;  /* 0x000000112121a224 */ /* 0x000fe200078e02ff */
[----:B------:R0:W-:Y:S01]  /*10d50*/  @!P4 STG.E.U8 desc[UR36][R8.64+0x8], R3 ;  /* 0x000008030800c986 */ /* 0x0001e2000c101124 */
[----:B------:R-:W-:-:S02]  /*10d60*/  ISETP.LT.OR P0, PT, R0, 0x12, !P3 ;  /* 0x000000120000780c */ /* 0x000fc40005f01670 */
[----:B-1----:R-:W-:Y:S01]  /*10d70*/  @!P6 IMAD R5, R34, R17, RZ ;  /* 0x000000112205e224 */ /* 0x002fe200078e02ff */
[C---:B------:R-:W-:Y:S01]  /*10d80*/  ISETP.LT.OR P4, PT, R0.reuse, 0x19, !P1 ;  /* 0x000000190000780c */ /* 0x040fe20004f81670 */
[----:B------:R-:W-:Y:S01]  /*10d90*/  @!P5 STG.E.U8 desc[UR36][R6.64+0x10], R11 ;  /* 0x0000100b0600d986 */ /* 0x000fe2000c101124 */
[----:B------:R-:W-:-:S03]  /*10da0*/  ISETP.LT.OR P5, PT, R0, 0x1a, !P1 ;  /* 0x0000001a0000780c */ /* 0x000fc60004fa1670 */
[----:B------:R-:W-:Y:S01]  /*10db0*/  @!P2 STG.E.U8 desc[UR36][R6.64+0x11], R33 ;  /* 0x000011210600a986 */ /* 0x000fe2000c101124 */
[----:B------:R-:W-:-:S03]  /*10dc0*/  ISETP.LT.OR P2, PT, R0, 0x19, !P3 ;  /* 0x000000190000780c */ /* 0x000fc60005f41670 */
[----:B------:R1:W-:Y:S01]  /*10dd0*/  @!P6 STG.E.U8 desc[UR36][R8.64+0x10], R5 ;  /* 0x000010050800e986 */ /* 0x0003e2000c101124 */
[----:B------:R-:W-:Y:S01]  /*10de0*/  ISETP.LT.OR P6, PT, R0, 0x1a, !P3 ;  /* 0x0000001a0000780c */ /* 0x000fe20005fc1670 */
[-C--:B------:R-:W-:Y:S02]  /*10df0*/  @!P0 IMAD R35, R35, R17.reuse, RZ ;  /* 0x0000001123238224 */ /* 0x080fe400078e02ff */
[-C--:B0-----:R-:W-:Y:S02]  /*10e00*/  @!P4 IMAD R3, R36, R17.reuse, RZ ;  /* 0x000000112403c224 */ /* 0x081fe400078e02ff */
[-C--:B------:R-:W-:Y:S01]  /*10e10*/  @!P5 IMAD R37, R37, R17.reuse, RZ ;  /* 0x000000112525d224 */ /* 0x080fe200078e02ff */
[----:B------:R-:W-:Y:S01]  /*10e20*/  @!P0 STG.E.U8 desc[UR36][R8.64+0x11], R35 ;  /* 0x0000112308008986 */ /* 0x000fe2000c101124 */
[----:B------:R-:W-:Y:S02]  /*10e30*/  ISETP.LT.OR P0, PT, R0, 0x22, !P1 ;  /* 0x000000220000780c */ /* 0x000fe40004f01670 */
[----:B-1----:R-:W-:-:S04]  /*10e40*/  @!P2 IMAD R5, R38, R17, RZ ;  /* 0x000000112605a224 */ /* 0x002fc800078e02ff */
[----:B------:R-:W-:Y:S01]  /*10e50*/  @!P6 IMAD R39, R39, R17, RZ ;  /* 0x000000112727e224 */ /* 0x000fe200078e02ff */
[----:B------:R0:W-:Y:S01]  /*10e60*/  @!P4 STG.E.U8 desc[UR36][R6.64+0x18], R3 ;  /* 0x000018030600c986 */ /* 0x0001e2000c101124 */
[----:B------:R-:W-:-:S03]  /*10e70*/  ISETP.LT.OR P4, PT, R0, 0x21, !P1 ;  /* 0x000000210000780c */ /* 0x000fc60004f81670 */
        /* <DEDUP_REMOVED lines=216> */
[-C--:B0-----:R-:W-:Y:S02]  /*11c00*/  @!P4 IMAD R3, R110, R17.reuse, RZ ;  /* 0x000000116e03c224 */ /* 0x081fe400078e02ff */
[-C--:B------:R-:W-:Y:S02]  /*11c10*/  @!P0 IMAD R111, R111, R17.reuse, RZ ;  /* 0x000000116f6f8224 */ /* 0x080fe400078e02ff */
[-C--:B------:R-:W-:Y:S01]  /*11c20*/  @!P5 IMAD R11, R112, R17.reuse, RZ ;  /* 0x00000011700bd224 */ /* 0x080fe200078e02ff */
[----:B------:R0:W-:Y:S03]  /*11c30*/  @!P4 STG.E.U8 desc[UR36][R8.64+0xa8], R3 ;  /* 0x0000a8030800c986 */ /* 0x0001e6000c101124 */
[-C--:B------:R-:W-:Y:S01]  /*11c40*/  @!P2 IMAD R113, R113, R17.reuse, RZ ;  /* 0x000000117171a224 */ /* 0x080fe200078e02ff */
[----:B------:R-:W-:Y:S03]  /*11c50*/  @!P0 STG.E.U8 desc[UR36][R8.64+0xa9], R111 ;  /* 0x0000a96f08008986 */ /* 0x000fe6000c101124 */
[----:B-1----:R-:W-:Y:S01]  /*11c60*/  @!P6 IMAD R5, R114, R17, RZ ;  /* 0x000000117205e224 */ /* 0x002fe200078e02ff */
[C---:B------:R-:W-:Y:S01]  /*11c70*/  ISETP.LT.OR P0, PT, R0.reuse, 0xb2, !P3 ;  /* 0x000000b20000780c */ /* 0x040fe20005f01670 */
[----:B------:R-:W-:Y:S01]  /*11c80*/  @!P5 STG.E.U8 desc[UR36][R6.64+0xb0], R11 ;  /* 0x0000b00b0600d986 */ /* 0x000fe2000c101124 */
[----:B------:R-:W-:-:S02]  /*11c90*/  ISETP.LT.OR P5, PT, R0, 0xba, !P1 ;  /* 0x000000ba0000780c */ /* 0x000fc40004fa1670 */
[C---:B------:R-:W-:Y:S01]  /*11ca0*/  ISETP.LT.OR P4, PT, R0.reuse, 0xb9, !P1 ;  /* 0x000000b90000780c */ /* 0x040fe20004f81670 */
[----:B------:R-:W-:Y:S01]  /*11cb0*/  @!P2 STG.E.U8 desc[UR36][R6.64+0xb1], R113 ;  /* 0x0000b1710600a986 */ /* 0x000fe2000c101124 */
[----:B------:R-:W-:-:S03]  /*11cc0*/  ISETP.LT.OR P2, PT, R0, 0xb9, !P3 ;  /* 0x000000b90000780c */ /* 0x000fc60005f41670 */
[----:B------:R1:W-:Y:S01]  /*11cd0*/  @!P6 STG.E.U8 desc[UR36][R8.64+0xb0], R5 ;  /* 0x0000b0050800e986 */ /* 0x0003e2000c101124 */
[----:B------:R-:W-:-:S03]  /*11ce0*/  ISETP.LT.OR P6, PT, R0, 0xba, !P3 ;  /* 0x000000ba0000780c */ /* 0x000fc60005fc1670 */
[-C--:B------:R-:W-:Y:S02]  /*11cf0*/  @!P0 IMAD R115, R115, R17.reuse, RZ ;  /* 0x0000001173738224 */ /* 0x080fe400078e02ff */
[-C--:B------:R-:W-:Y:S02]  /*11d00*/  @!P5 IMAD R117, R117, R17.reuse, RZ ;  /* 0x000000117575d224 */ /* 0x080fe400078e02ff */
[-C--:B0-----:R-:W-:Y:S01]  /*11d10*/  @!P4 IMAD R3, R116, R17.reuse, RZ ;  /* 0x000000117403c224 */ /* 0x081fe200078e02ff */
[----:B------:R-:W-:Y:S01]  /*11d20*/  @!P0 STG.E.U8 desc[UR36][R8.64+0xb1], R115 ;  /* 0x0000b17308008986 */ /* 0x000fe2000c101124 */
[----:B------:R-:W-:Y:S01]  /*11d30*/  ISETP.LT.OR P0, PT, R0, 0xc1, !P1 ;  /* 0x000000c10000780c */ /* 0x000fe20004f01670 */
[----:B-1----:R-:W-:-:S03]  /*11d40*/  @!P2 IMAD R5, R118, R17, RZ ;  /* 0x000000117605a224 */ /* 0x002fc600078e02ff */
[----:B------:R-:W-:Y:S01]  /*11d50*/  @!P6 IMAD R119, R119, R17, RZ ;  /* 0x000000117777e224 */ /* 0x000fe200078e02ff */
[----:B------:R-:W-:Y:S01]  /*11d60*/  @!P5 STG.E.U8 desc[UR36][R6.64+0xb9], R117 ;  /* 0x0000b9750600d986 */ /* 0x000fe2000c101124 */
[----:B------:R-:W-:-:S03]  /*11d70*/  ISETP.LT.OR P5, PT, R0, 0xc2, !P1 ;  /* 0x000000c20000780c */ /* 0x000fc60004fa1670 */
[----:B------:R0:W-:Y:S01]  /*11d80*/  @!P4 STG.E.U8 desc[UR36][R6.64+0xb8], R3 ;  /* 0x0000b8030600c986 */ /* 0x0001e2000c101124 */
[----:B------:R-:W-:-:S03]  /*11d90*/  ISETP.LT.OR P4, PT, R0, 0xc1, !P3 ;  /* 0x000000c10000780c */ /* 0x000fc60005f81670 */
[----:B------:R-:W-:Y:S01]  /*11da0*/  @!P6 STG.E.U8 desc[UR36][R8.64+0xb9], R119 ;  /* 0x0000b9770800e986 */ /* 0x000fe2000c101124 */
[----:B------:R-:W-:-:S03]  /*11db0*/  ISETP.LT.OR P6, PT, R0, 0xc2, !P3 ;  /* 0x000000c20000780c */ /* 0x000fc60005fc1670 */
[----:B------:R1:W-:Y:S01]  /*11dc0*/  @!P2 STG.E.U8 desc[UR36][R8.64+0xb8], R5 ;  /* 0x0000b8050800a986 */ /* 0x0003e2000c101124 */
[----:B------:R-:W-:Y:S01]  /*11dd0*/  ISETP.LT.OR P2, PT, R0, 0xc9, !P1 ;  /* 0x000000c90000780c */ /* 0x000fe20004f41670 */
[-C--:B------:R-:W-:Y:S02]  /*11de0*/  @!P0 IMAD R11, R120, R17.reuse, RZ ;  /* 0x00000011780b8224 */ /* 0x080fe400078e02ff */
[-C--:B------:R-:W-:Y:S02]  /*11df0*/  @!P5 IMAD R121, R121, R17.reuse, RZ ;  /* 0x000000117979d224 */ /* 0x080fe400078e02ff */
[-C--:B0-----:R-:W-:Y:S01]  /*11e00*/  @!P4 IMAD R3, R122, R17.reuse, RZ ;  /* 0x000000117a03c224 */ /* 0x081fe200078e02ff */
[----:B------:R0:W-:Y:S03]  /*11e10*/  @!P0 STG.E.U8 desc[UR36][R6.64+0xc0], R11 ;  /* 0x0000c00b06008986 */ /* 0x0001e6000c101124 */
[-C--:B------:R-:W-:Y:S01]  /*11e20*/  @!P6 IMAD R123, R123, R17.reuse, RZ ;  /* 0x000000117b7be224 */ /* 0x080fe200078e02ff */
[----:B------:R-:W-:Y:S01]  /*11e30*/  ISETP.LT.OR P0, PT, R0, 0xca, !P1 ;  /* 0x000000ca0000780c */ /* 0x000fe20004f01670 */
[----:B------:R-:W-:Y:S02]  /*11e40*/  @!P5 STG.E.U8 desc[UR36][R6.64+0xc1], R121 ;  /* 0x0000c1790600d986 */ /* 0x000fe4000c101124 */
[----:B-1----:R-:W-:Y:S01]  /*11e50*/  @!P2 IMAD R5, R124, R17, RZ ;  /* 0x000000117c05a224 */ /* 0x002fe200078e02ff */
[C---:B------:R-:W-:Y:S01]  /*11e60*/  ISETP.LT.OR P5, PT, R0.reuse, 0xc9, !P3 ;  /* 0x000000c90000780c */ /* 0x040fe20005fa1670 */
[----:B------:R1:W-:Y:S01]  /*11e70*/  @!P4 STG.E.U8 desc[UR36][R8.64+0xc0], R3 ;  /* 0x0000c0030800c986 */ /* 0x0003e2000c101124 */
        /* <DEDUP_REMOVED lines=8> */
[----:B------:R-:W-:Y:S03]  /*11f00*/  @!P0 STG.E.U8 desc[UR36][R6.64+0xc9], R125 ;  /* 0x0000c97d06008986 */ /* 0x000fe6000c101124 */
[-C--:B-1----:R-:W-:Y:S01]  /*11f10*/  @!P6 IMAD R3, R128, R17.reuse, RZ ;  /* 0x000000118003e224 */ /* 0x082fe200078e02ff */
[----:B------:R0:W-:Y:S03]  /*11f20*/  @!P5 STG.E.U8 desc[UR36][R8.64+0xc8], R11 ;  /* 0x0000c80b0800d986 */ /* 0x0001e6000c101124 */
[----:B------:R-:W-:Y:S01]  /*11f30*/  @!P2 IMAD R129, R129, R17, RZ ;  /* 0x000000118181a224 */ /* 0x000fe200078e02ff */
[C---:B------:R-:W-:Y:S01]  /*11f40*/  ISETP.LT.OR P0, PT, R0.reuse, 0xd1, !P3 ;  /* 0x000000d10000780c */ /* 0x040fe20005f01670 */
[----:B------:R-:W-:Y:S01]  /*11f50*/  @!P4 STG.E.U8 desc[UR36][R8.64+0xc9], R127 ;  /* 0x0000c97f0800c986 */ /* 0x000fe2000c101124 */
[----:B------:R-:W-:-:S02]  /*11f60*/  ISETP.LT.OR P5, PT, R0, 0xd2, !P3 ;  /* 0x000000d20000780c */ /* 0x000fc40005fa1670 */
[C---:B------:R-:W-:Y:S01]  /*11f70*/  ISETP.LT.OR P4, PT, R0.reuse, 0xd9, !P1 ;  /* 0x000000d90000780c */ /* 0x040fe20004f81670 */
[----:B------:R1:W-:Y:S01]  /*11f80*/  @!P6 STG.E.U8 desc[UR36][R6.64+0xd0], R3 ;  /* 0x0000d0030600e986 */ /* 0x0003e2000c101124 */
[----:B------:R-:W-:-:S03]  /*11f90*/  ISETP.LT.OR P6, PT, R0, 0xda, !P1 ;  /* 0x000000da0000780c */ /* 0x000fc60004fc1670 */
[----:B------:R-:W-:Y:S01]  /*11fa0*/  @!P2 STG.E.U8 desc[UR36][R6.64+0xd1], R129 ;  /* 0x0000d1810600a986 */ /* 0x000fe2000c101124 */
[----:B------:R-:W-:-:S03]  /*11fb0*/  ISETP.LT.OR P2, PT, R0, 0xd9, !P3 ;  /* 0x000000d90000780c */ /* 0x000fc60005f41670 */
[-C--:B--2---:R-:W-:Y:S02]  /*11fc0*/  @!P0 IMAD R5, R130, R17.reuse, RZ ;  /* 0x0000001182058224 */ /* 0x084fe400078e02ff */
[-C--:B------:R-:W-:Y:S02]  /*11fd0*/  @!P5 IMAD R131, R131, R17.reuse, RZ ;  /* 0x000000118383d224 */ /* 0x080fe400078e02ff */
[-C--:B0-----:R-:W-:Y:S02]  /*11fe0*/  @!P4 IMAD R11, R132, R17.reuse, RZ ;  /* 0x00000011840bc224 */ /* 0x081fe400078e02ff */
[-C--:B------:R-:W-:Y:S01]  /*11ff0*/  @!P6 IMAD R133, R133, R17.reuse, RZ ;  /* 0x000000118585e224 */ /* 0x080fe200078e02ff */
[----:B------:R0:W-:Y:S03]  /*12000*/  @!P0 STG.E.U8 desc[UR36][R8.64+0xd0], R5 ;  /* 0x0000d00508008986 */ /* 0x0001e6000c101124 */
[----:B-1----:R-:W-:Y:S01]  /*12010*/  @!P2 IMAD R3, R134, R17, RZ ;  /* 0x000000118603a224 */ /* 0x002fe200078e02ff */
[----:B------:R-:W-:Y:S01]  /*12020*/  @!P5 STG.E.U8 desc[UR36][R8.64+0xd1], R131 ;  /* 0x0000d1830800d986 */ /* 0x000fe2000c101124 */
[----:B------:R-:W-:-:S02]  /*12030*/  ISETP.LT.OR P0, PT, R0, 0xda, !P3 ;  /* 0x000000da0000780c */ /* 0x000fc40005f01670 */
        /* <DEDUP_REMOVED lines=14> */
[----:B------:R-:W-:Y:S01]  /*12120*/  @!P4 STG.E.U8 desc[UR36][R6.64+0xe1], R137 ;  /* 0x0000e1890600c986 */ /* 0x000fe2000c101124 */
[----:B------:R-:W-:-:S02]  /*12130*/  ISETP.LT.OR P0, PT, R0, 0xe9, !P1 ;  /* 0x000000e90000780c */ /* 0x000fc40004f01670 */
[C---:B------:R-:W-:Y:S01]  /*12140*/  ISETP.LT.OR P4, PT, R0.reuse, 0xea, !P1 ;  /* 0x000000ea0000780c */ /* 0x040fe20004f81670 */
[----:B------:R1:W-:Y:S01]  /*12150*/  @!P6 STG.E.U8 desc[UR36][R8.64+0xe0], R11 ;  /* 0x0000e00b0800e986 */ /* 0x0003e2000c101124 */
[C---:B------:R-:W-:Y:S02]  /*12160*/  ISETP.LT.OR P6, PT, R0.reuse, 0xe9, !P3 ;  /* 0x000000e90000780c */ /* 0x040fe40005fc1670 */
[C---:B------:R-:W-:Y:S01]  /*12170*/  ISETP.LT.OR P5, PT, R0.reuse, 0xea, !P3 ;  /* 0x000000ea0000780c */ /* 0x040fe20005fa1670 */
[----:B------:R-:W-:Y:S01]  /*12180*/  @!P2 STG.E.U8 desc[UR36][R8.64+0xe1], R139 ;  /* 0x0000e18b0800a986 */ /* 0x000fe2000c101124 */
[----:B------:R-:W-:-:S05]  /*12190*/  ISETP.LT.OR P2, PT, R0, 0xf1, !P1 ;  /* 0x000000f10000780c */ /* 0x000fca0004f41670 */
[-C--:B--2---:R-:W-:Y:S02]  /*121a0*/  @!P0 IMAD R3, R140, R17.reuse, RZ ;  /* 0x000000118c038224 */ /* 0x084fe400078e02ff */
[-C--:B------:R-:W-:Y:S02]  /*121b0*/  @!P4 IMAD R141, R141, R17.reuse, RZ ;  /* 0x000000118d8dc224 */ /* 0x080fe400078e02ff */
[-C--:B0-----:R-:W-:Y:S02]  /*121c0*/  @!P6 IMAD R5, R142, R17.reuse, RZ ;  /* 0x000000118e05e224 */ /* 0x081fe400078e02ff */
[-C--:B------:R-:W-:Y:S02]  /*121d0*/  @!P5 IMAD R143, R143, R17.reuse, RZ ;  /* 0x000000118f8fd224 */ /* 0x080fe400078e02ff */
[----:B-1----:R-:W-:Y:S01]  /*121e0*/  @!P2 IMAD R11, R144, R17, RZ ;  /* 0x00000011900ba224 */ /* 0x002fe200078e02ff */
[----:B------:R0:W-:Y:S01]  /*121f0*/  @!P0 STG.E.U8 desc[UR36][R6.64+0xe8], R3 ;  /* 0x0000e80306008986 */ /* 0x0001e2000c101124 */
[----:B------:R-:W-:-:S03]  /*12200*/  ISETP.LT.OR P0, PT, R0, 0xf2, !P1 ;  /* 0x000000f20000780c */ /* 0x000fc60004f01670 */
[----:B------:R-:W-:Y:S01]  /*12210*/  @!P4 STG.E.U8 desc[UR36][R6.64+0xe9], R141 ;  /* 0x0000e98d0600c986 */ /* 0x000fe2000c101124 */
[----:B------:R-:W-:-:S03]  /*12220*/  ISETP.LT.OR P4, PT, R0, 0xf1, !P3 ;  /* 0x000000f10000780c */ /* 0x000fc60005f81670 */
[----:B------:R-:W-:Y:S01]  /*12230*/  @!P6 STG.E.U8 desc[UR36][R8.64+0xe8], R5 ;  /* 0x0000e8050800e986 */ /* 0x000fe2000c101124 */
[----:B------:R-:W-:-:S03]  /*12240*/  ISETP.LT.OR P6, PT, R0, 0xf2, !P3 ;  /* 0x000000f20000780c */ /* 0x000fc60005fc1670 */
[----:B------:R-:W-:Y:S01]  /*12250*/  @!P5 STG.E.U8 desc[UR36][R8.64+0xe9], R143 ;  /* 0x0000e98f0800d986 */ /* 0x000fe2000c101124 */
[----:B------:R-:W-:-:S03]  /*12260*/  ISETP.LT.OR P5, PT, R0, 0xf9, !P3 ;  /* 0x000000f90000780c */ /* 0x000fc60005fa1670 */
[----:B------:R1:W-:Y:S01]  /*12270*/  @!P2 STG.E.U8 desc[UR36][R6.64+0xf0], R11 ;  /* 0x0000f00b0600a986 */ /* 0x0003e2000c101124 */
[C---:B------:R-:W-:Y:S02]  /*12280*/  ISETP.LT.OR P2, PT, R0.reuse, 0xf9, !P1 ;  /* 0x000000f90000780c */ /* 0x040fe40004f41670 */
[C---:B------:R-:W-:Y:S02]  /*12290*/  ISETP.LT.OR P1, PT, R0.reuse, 0xfa, !P1 ;  /* 0x000000fa0000780c */ /* 0x040fe40004f21670 */
[----:B------:R-:W-:Y:S01]  /*122a0*/  ISETP.LT.OR P3, PT, R0, 0xfa, !P3 ;  /* 0x000000fa0000780c */ /* 0x000fe20005f61670 */
[-C--:B------:R-:W-:Y:S02]  /*122b0*/  @!P0 IMAD R145, R145, R17.reuse, RZ ;  /* 0x0000001191918224 */ /* 0x080fe400078e02ff */
[-C--:B0-----:R-:W-:Y:S02]  /*122c0*/  @!P4 IMAD R3, R146, R17.reuse, RZ ;  /* 0x000000119203c224 */ /* 0x081fe400078e02ff */
[----:B------:R-:W-:-:S02]  /*122d0*/  @!P6 IMAD R147, R147, R17, RZ ;  /* 0x000000119393e224 */ /* 0x000fc400078e02ff */
[-C--:B-1----:R-:W-:Y:S02]  /*122e0*/  @!P5 IMAD R11, R150, R17.reuse, RZ ;  /* 0x00000011960bd224 */ /* 0x082fe400078e02ff */
[-C--:B------:R-:W-:Y:S02]  /*122f0*/  @!P2 IMAD R5, R148, R17.reuse, RZ ;  /* 0x000000119405a224 */ /* 0x080fe400078e02ff */
[-C--:B------:R-:W-:Y:S02]  /*12300*/  @!P1 IMAD R149, R149, R17.reuse, RZ ;  /* 0x0000001195959224 */ /* 0x080fe400078e02ff */
[----:B------:R-:W-:Y:S01]  /*12310*/  @!P3 IMAD R151, R151, R17, RZ ;  /* 0x000000119797b224 */ /* 0x000fe200078e02ff */
[----:B------:R0:W-:Y:S04]  /*12320*/  @!P0 STG.E.U8 desc[UR36][R6.64+0xf1], R145 ;  /* 0x0000f19106008986 */ /* 0x0001e8000c101124 */
[----:B------:R0:W-:Y:S04]  /*12330*/  @!P4 STG.E.U8 desc[UR36][R8.64+0xf0], R3 ;  /* 0x0000f0030800c986 */ /* 0x0001e8000c101124 */
[----:B------:R0:W-:Y:S04]  /*12340*/  @!P6 STG.E.U8 desc[UR36][R8.64+0xf1], R147 ;  /* 0x0000f1930800e986 */ /* 0x0001e8000c101124 */
[----:B------:R0:W-:Y:S04]  /*12350*/  @!P2 STG.E.U8 desc[UR36][R6.64+0xf8], R5 ;  /* 0x0000f8050600a986 */ /* 0x0001e8000c101124 */
[----:B------:R0:W-:Y:S04]  /*12360*/  @!P1 STG.E.U8 desc[UR36][R6.64+0xf9], R149 ;  /* 0x0000f99506009986 */ /* 0x0001e8000c101124 */
[----:B------:R0:W-:Y:S04]  /*12370*/  @!P5 STG.E.U8 desc[UR36][R8.64+0xf8], R11 ;  /* 0x0000f80b0800d986 */ /* 0x0001e8000c101124 */
[----:B------:R0:W-:Y:S02]  /*12380*/  @!P3 STG.E.U8 desc[UR36][R8.64+0xf9], R151 ;  /* 0x0000f9970800b986 */ /* 0x0001e4000c101124 */
.L_x_542:
[----:B------:R-:W-:Y:S05]  /*12390*/  BSYNC B0 ;  /* 0x0000000000007941 */ /* 0x000fea0003800000 */
.L_x_28:
[----:B0-----:R-:W2:Y:S04]  /*123a0*/  LDL.LU R3, [R1+0x200] ;  /* 0x0002000001037983 */ /* 0x001ea80000300800 */
[----:B------:R-:W2:Y:S01]  /*123b0*/  LDL.LU R2, [R1+0x204] ;  /* 0x0002040001027983 */ /* 0x000ea20000300800 */
[----:B------:R-:W-:Y:S01]  /*123c0*/  ULDC UR4, c[0x0][0xc] ;  /* 0x0000030000047ab9 */ /* 0x000fe20000000800 */
[----:B------:R-:W-:Y:S01]  /*123d0*/  ULDC UR5, c[0x0][0x10] ;  /* 0x0000040000057ab9 */ /* 0x000fe20000000800 */
[----:B------:R-:W2:Y:S01]  /*123e0*/  LDC R5, c[0x0][0x14] ;  /* 0x00000500ff057b82 */ /* 0x000ea20000000800 */
[----:B------:R-:W-:Y:S01]  /*123f0*/  UIMAD.WIDE.U32 UR4, UR4, UR5, URZ ;  /* 0x00000005040472a5 */ /* 0x000fe2000f8e003f */
[----:B------:R-:W-:Y:S01]  /*12400*/  PRMT R0, RZ, 0x7610, R0 ;  /* 0x00007610ff007816 */ /* 0x000fe20000000000 */
[----:B------:R-:W-:Y:S01]  /*12410*/  UMOV UR42, 0xffffffff ;  /* 0xffffffff002a7882 */ /* 0x000fe20000000000 */
[----:B------:R-:W-:-:S03]  /*12420*/  UMOV UR43, 0xffffffff ;  /* 0xffffffff002b7882 */ /* 0x000fc60000000000 */
[----:B--2---:R-:W-:-:S04]  /*12430*/  IMAD.WIDE.U32 R2, R5, UR4, R2 ;  /* 0x0000000405027c25 */ /* 0x004fc8000f8e0002 */
[----:B------:R-:W-:Y:S01]  /*12440*/  IMAD R5, R5, UR5, RZ ;  /* 0x0000000505057c24 */ /* 0x000fe2000f8e02ff */
[----:B------:R-:W-:Y:S01]  /*12450*/  ULDC.64 UR4, c[0x0][0x650] ;  /* 0x0001940000047ab9 */ /* 0x000fe20000000a00 */
[----:B-1-3--:R-:W-:Y:S01]  /*12460*/  IMAD.MOV.U32 R6, RZ, RZ, R2 ;  /* 0x000000ffff067224 */ /* 0x00afe200078e0002 */
[----:B------:R-:W-:Y:S02]  /*12470*/  ISETP.GE.U32.AND P0, PT, R2, UR4, PT ;  /* 0x0000000402007c0c */ /* 0x000fe4000bf06070 */
[----:B------:R-:W-:-:S04]  /*12480*/  IADD3 R4, R3, R5, RZ ;  /* 0x0000000503047210 */ /* 0x000fc80007ffe0ff */
[----:B------:R-:W-:Y:S01]  /*12490*/  ISETP.GE.U32.AND.EX P0, PT, R4, UR5, PT, P0 ;  /* 0x0000000504007c0c */ /* 0x000fe2000bf06100 */
[----:B------:R0:W-:Y:S04]  /*124a0*/  STL [R1+0x200], R4 ;  /* 0x0002000401007387 */ /* 0x0001e80000100800 */
[----:B------:R0:W-:Y:S08]  /*124b0*/  STL [R1+0x204], R6 ;  /* 0x0002040601007387 */ /* 0x0001f00000100800 */
[----:B------:R-:W-:Y:S05]  /*124c0*/  @P0 BRA `(.L_x_543) ;  /* 0x0000000400880947 */ /* 0x000fea0003800000 */
[----:B------:R-:W1:Y:S01]  /*124d0*/  S2UR UR6, SR_CTAID.X ;  /* 0x00000000000679c3 */ /* 0x000e620000002500 */
[----:B------:R-:W-:Y:S01]  /*124e0*/  ULDC.64 UR12, c[0x0][0x628] ;  /* 0x00018a00000c7ab9 */ /* 0x000fe20000000a00 */
[----:B------:R-:W-:Y:S01]  /*124f0*/  ULDC UR4, c[0x0][0x150] ;  /* 0x0000540000047ab9 */ /* 0x000fe20000000800 */
[----:B------:R-:W-:Y:S01]  /*12500*/  ISETP.NE.U32.AND P0, PT, RZ, UR12, PT ;  /* 0x0000000cff007c0c */ /* 0x000fe2000bf05070 */
[----:B------:R-:W-:Y:S01]  /*12510*/  ULDC UR15, c[0x0][0x630] ;  /* 0x00018c00000f7ab9 */ /* 0x000fe20000000800 */
[----:B------:R-:W-:Y:S01]  /*12520*/  R2UR UR16, R6 ;  /* 0x00000000061072ca */ /* 0x000fe200000e0000 */
[----:B------:R-:W-:Y:S01]  /*12530*/  ULDC UR19, c[0x0][0x154] ;  /* 0x0000550000137ab9 */ /* 0x000fe20000000800 */
[----:B------:R-:W-:Y:S01]  /*12540*/  ISETP.NE.AND.EX P0, PT, RZ, UR13, PT, P0 ;  /* 0x0000000dff007c0c */ /* 0x000fe2000bf05300 */
[----:B------:R-:W2:Y:S01]  /*12550*/  S2UR UR18, SR_CTAID.Y ;  /* 0x00000000001279c3 */ /* 0x000ea20000002600 */
[----:B------:R-:W-:Y:S02]  /*12560*/  R2UR UR17, R4 ;  /* 0x00000000041172ca */ /* 0x000fe400000e0000 */
[----:B------:R-:W-:-:S02]  /*12570*/  R2UR UR10, R6 ;  /* 0x00000000060a72ca */ /* 0x000fc400000e0000 */
[----:B------:R-:W-:Y:S02]  /*12580*/  R2UR UR11, R4 ;  /* 0x00000000040b72ca */ /* 0x000fe400000e0000 */
[----:B-1----:R-:W-:-:S05]  /*12590*/  I2FP.F32.U32 R0, UR6 ;  /* 0x0000000600007c45 */ /* 0x002fca0008201000 */
[----:B------:R-:W-:-:S04]  /*125a0*/  FMUL R0, R0, UR4 ;  /* 0x0000000400007c20 */ /* 0x000fc80008400000 */
[----:B------:R1:W3:Y:S01]  /*125b0*/  F2I.U32.TRUNC.NTZ R2, R0 ;  /* 0x0000000000027305 */ /* 0x0002e2000020f000 */
[----:B--2---:R-:W-:Y:S05]  /*125c0*/  @!P0 BRA `(.L_x_544) ;  /* 0x0000000000308947 */ /* 0x004fea0003800000 */
        /* <DEDUP_REMOVED lines=12> */
.L_x_544:
[----:B------:R-:W-:Y:S01]  /*12690*/  USHF.R.U64 UR43, UR10, UR15, UR11 ;  /* 0x0000000f0a2b7299 */ /* 0x000fe2000800120b */
[----:B-1----:R-:W-:Y:S01]  /*126a0*/  I2FP.F32.U32 R0, UR18 ;  /* 0x0000001200007c45 */ /* 0x002fe20008201000 */
[----:B------:R-:W-:Y:S02]  /*126b0*/  USHF.R.U32.HI UR4, URZ, UR15, UR11 ;  /* 0x0000000f3f047299 */ /* 0x000fe4000801160b */
[----:B------:R-:W-:Y:S02]  /*126c0*/  UIADD3 UR10, UP0, URZ, -UR43, URZ ;  /* 0x8000002b3f0a7290 */ /* 0x000fe4000ff1e03f */
[----:B------:R-:W-:Y:S01]  /*126d0*/  FMUL R0, R0, UR19 ;  /* 0x0000001300007c20 */ /* 0x000fe20008400000 */
[----:B------:R-:W-:Y:S01]  /*126e0*/  ULDC.64 UR12, c[0x0][0x620] ;  /* 0x00018800000c7ab9 */ /* 0x000fe20000000a00 */
[----:B------:R-:W-:Y:S01]  /*126f0*/  UIADD3.X UR4, URZ, ~UR4, URZ, UP0, !UPT ;  /* 0x800000043f047290 */ /* 0x000fe200087fe43f */
[----:B------:R-:W-:Y:S01]  /*12700*/  UMOV UR8, UR16 ;  /* 0x0000001000087c82 */ /* 0x000fe20008000000 */
[----:B------:R-:W-:-:S02]  /*12710*/  UMOV UR9, UR17 ;  /* 0x0000001100097c82 */ /* 0x000fc40008000000 */
[----:B------:R-:W-:Y:S01]  /*12720*/  UIMAD UR4, UR4, UR12, URZ ;  /* 0x0000000c040472a4 */ /* 0x000fe2000f8e023f */
[----:B------:R-:W1:Y:S01]  /*12730*/  F2I.U32.TRUNC.NTZ R0, R0 ;  /* 0x0000000000007305 */ /* 0x000e62000020f000 */
[----:B------:R-:W-:Y:S01]  /*12740*/  UIMAD.WIDE.U32 UR8, UR10, UR12, UR8 ;  /* 0x0000000c0a0872a5 */ /* 0x000fe2000f8e0008 */
[----:B---3--:R-:W-:Y:S01]  /*12750*/  R2UR UR12, R2 ;  /* 0x00000000020c72ca */ /* 0x008fe200000e0000 */
[----:B------:R-:W-:Y:S01]  /*12760*/  UIMAD UR10, UR10, UR13, UR4 ;  /* 0x0000000d0a0a72a4 */ /* 0x000fe2000f8e0204 */
[----:B------:R-:W-:Y:S01]  /*12770*/  ULDC UR11, c[0x0][0x618] ;  /* 0x00018600000b7ab9 */ /* 0x000fe20000000800 */
[----:B------:R-:W-:Y:S02]  /*12780*/  ULDC UR21, c[0x0][0x658] ;  /* 0x0001960000157ab9 */ /* 0x000fe40000000800 */
[----:B------:R-:W-:Y:S01]  /*12790*/  UIADD3 UR9, UR9, UR10, URZ ;  /* 0x0000000a09097290 */ /* 0x000fe2000fffe03f */
[----:B------:R-:W-:Y:S01]  /*127a0*/  UMOV UR15, 0xffffffff ;  /* 0xffffffff000f7882 */ /* 0x000fe20000000000 */
[----:B------:R-:W-:Y:S01]  /*127b0*/  ULDC.64 UR4, c[0x0][0x640] ;  /* 0x0001900000047ab9 */ /* 0x000fe20000000a00 */
[----:B------:R-:W-:Y:S01]  /*127c0*/  USHF.L.U32 UR15, UR15, UR21, URZ ;  /* 0x000000150f0f7299 */ /* 0x000fe2000800063f */
[----:B------:R-:W-:Y:S01]  /*127d0*/  ISETP.NE.U32.AND P0, PT, RZ, UR4, PT ;  /* 0x00000004ff007c0c */ /* 0x000fe2000bf05070 */
[----:B------:R-:W-:-:S02]  /*127e0*/  USHF.R.U64 UR16, UR8, UR11, UR9 ;  /* 0x0000000b08107299 */ /* 0x000fc40008001209 */
[----:B------:R-:W-:Y:S01]  /*127f0*/  USHF.R.U32.HI UR8, URZ, UR11, UR9 ;  /* 0x0000000b3f087299 */ /* 0x000fe20008011609 */
[----:B-1----:R-:W-:Y:S01]  /*12800*/  R2UR UR14, R0 ;  /* 0x00000000000e72ca */ /* 0x002fe200000e0000 */
[----:B------:R-:W-:Y:S01]  /*12810*/  ULDC UR17, c[0x0][0x608] ;  /* 0x0001820000117ab9 */ /* 0x000fe20000000800 */
[----:B------:R-:W-:Y:S01]  /*12820*/  ULOP3.LUT UR41, URZ, UR15, URZ, 0x33, !UPT ;  /* 0x0000000f3f297292 */ /* 0x000fe2000f8e333f */
[----:B------:R-:W-:Y:S01]  /*12830*/  ISETP.NE.AND.EX P0, PT, RZ, UR5, PT, P0 ;  /* 0x00000005ff007c0c */ /* 0x000fe2000bf05300 */
[----:B------:R-:W-:Y:S02]  /*12840*/  USHF.R.U64 UR15, UR16, UR17, UR8 ;  /* 0x00000011100f7299 */ /* 0x000fe40008001208 */
[----:B------:R-:W-:Y:S02]  /*12850*/  USHF.R.U32.HI UR8, URZ, UR17, UR8 ;  /* 0x000000113f087299 */ /* 0x000fe40008011608 */
[----:B------:R-:W-:Y:S02]  /*12860*/  UIADD3 UR12, -UR12, URZ, URZ ;  /* 0x0000003f0c0c7290 */ /* 0x000fe4000fffe13f */
[----:B------:R-:W-:Y:S01]  /*12870*/  USHF.R.U64 UR17, UR15, UR21, UR8 ;  /* 0x000000150f117299 */ /* 0x000fe20008001208 */
[----:B------:R-:W-:Y:S01]  /*12880*/  UMOV UR19, 0x1 ;  /* 0x0000000100137882 */ /* 0x000fe20000000000 */
[----:B------:R-:W-:Y:S01]  /*12890*/  ULDC UR13, c[0x0][0x144] ;  /* 0x00005100000d7ab9 */ /* 0x000fe20000000800 */
[----:B------:R-:W-:Y:S01]  /*128a0*/  ULDC UR7, c[0x0][0x600] ;  /* 0x0001800000077ab9 */ /* 0x000fe20000000800 */
[----:B------:R-:W-:-:S02]  /*128b0*/  USHF.L.U32 UR24, UR19, UR21, URZ ;  /* 0x0000001513187299 */ /* 0x000fc4000800063f */
[----:B------:R-:W-:Y:S02]  /*128c0*/  USHF.R.U32.HI UR8, URZ, UR21, UR8 ;  /* 0x000000153f087299 */ /* 0x000fe40008011608 */
[----:B------:R-:W-:Y:S02]  /*128d0*/  UIMAD UR21, UR13, UR12, UR6 ;  /* 0x0000000c0d1572a4 */ /* 0x000fe4000f8e0206 */
[----:B------:R-:W-:Y:S02]  /*128e0*/  UIADD3 UR20, UR7, -0x1, URZ ;  /* 0xffffffff07147890 */ /* 0x000fe4000fffe03f */
[----:B------:R-:W-:Y:S01]  /*128f0*/  UIADD3 UR19, -UR14, URZ, URZ ;  /* 0x0000003f0e137290 */ /* 0x000fe2000fffe13f */
        /* <DEDUP_REMOVED lines=17> */
.L_x_545:
[----:B------:R-:W-:Y:S01]  /*12a10*/  UISETP.NE.AND UP0, UPT, UR46, URZ, UPT ;  /* 0x0000003f2e00728c */ /* 0x000fe2000bf05270 */
[----:B------:R-:W-:Y:S01]  /*12a20*/  IMAD.MOV.U32 R0, RZ, RZ, 0x1 ;  /* 0x00000001ff007424 */ /* 0x000fe200078e00ff */
[----:B------:R-:W-:Y:S02]  /*12a30*/  USHF.R.U64 UR4, UR6, UR22, UR8 ;  /* 0x0000001606047299 */ /* 0x000fe40008001208 */
[----:B------:R-:W-:Y:S02]  /*12a40*/  ULOP3.LUT UR41, UR15, UR41, URZ, 0xc0, !UPT ;  /* 0x000000290f297292 */ /* 0x000fe4000f8ec03f */
[----:B------:R-:W-:Y:S02]  /*12a50*/  UIADD3 UR5, -UR4, URZ, URZ ;  /* 0x0000003f04057290 */ /* 0x000fe4000fffe13f */
[----:B------:R-:W-:Y:S02]  /*12a60*/  UIMAD UR41, UR24, UR4, UR41 ;  /* 0x00000004182972a4 */ /* 0x000fe4000f8e0229 */
[----:B------:R-:W-:-:S02]  /*12a70*/  ULOP3.LUT UR16, UR16, UR20, URZ, 0xc0, !UPT ;  /* 0x0000001410107292 */ /* 0x000fc4000f8ec03f */
[----:B------:R-:W-:Y:S02]  /*12a80*/  @UP0 UIMAD UR21, UR25, UR19, UR18 ;  /* 0x00000013191502a4 */ /* 0x000fe4000f8e0212 */
[----:B------:R-:W-:-:S03]  /*12a90*/  UIMAD UR4, UR5, UR23, UR17 ;  /* 0x00000017050472a4 */ /* 0x000fc6000f8e0211 */
[----:B------:R-:W-:Y:S01]  /*12aa0*/  ULDC UR5, c[0x0][0x610] ;  /* 0x0001840000057ab9 */ /* 0x000fe20000000800 */
[----:B------:R-:W-:Y:S02]  /*12ab0*/  UIMAD UR4, UR4, UR7, UR16 ;  /* 0x00000007040472a4 */ /* 0x000fe4000f8e0210 */
[----:B------:R-:W-:-:S04]  /*12ac0*/  UIMAD UR41, UR41, UR5, UR21 ;  /* 0x00000005292972a4 */ /* 0x000fc8000f8e0215 */
[----:B------:R-:W-:Y:S02]  /*12ad0*/  USEL UR42, UR4, UR41, !UP0 ;  /* 0x00000029042a7287 */ /* 0x000fe4000c000000 */
[----:B------:R-:W-:-:S12]  /*12ae0*/  USEL UR41, UR41, UR4, !UP0 ;  /* 0x0000000429297287 */ /* 0x000fd8000c000000 */
.L_x_543:
[----:B------:R-:W-:-:S13]  /*12af0*/  LOP3.LUT P0, RZ, R0, 0xff, RZ, 0xc0, !PT ;  /* 0x000000ff00ff7812 */ /* 0x000fda000780c0ff */
[----:B------:R-:W-:Y:S05]  /*12b00*/  @P0 BRA `(.L_x_546) ;  /* 0xfffffee400980947 */ /* 0x000fea000383ffff */
[----:B------:R-:W-:Y:S05]  /*12b10*/  EXIT ;  /* 0x000000000000794d */ /* 0x000fea0003800000 */
.L_x_3:
[----:B------:R-:W2:Y:S01]  /*12b20*/  LDL R5, [R1+0x204] ;  /* 0x0002040001057983 */ /* 0x000ea20000100800 */
[----:B------:R-:W-:-:S03]  /*12b30*/  ULDC.64 UR8, c[0x0][0x650] ;  /* 0x0001940000087ab9 */ /* 0x000fc60000000a00 */
[----:B------:R-:W3:Y:S01]  /*12b40*/  LDL R4, [R1+0x200] ;  /* 0x0002000001047983 */ /* 0x000ee20000100800 */
[----:B------:R-:W-:Y:S01]  /*12b50*/  PRMT R0, RZ, 0x7610, R0 ;  /* 0x00007610ff007816 */ /* 0x000fe20000000000 */
[----:B------:R-:W-:Y:S01]  /*12b60*/  IMAD.MOV.U32 R3, RZ, RZ, -0x1 ;  /* 0xffffffffff037424 */ /* 0x000fe200078e00ff */
[----:B------:R-:W-:Y:S01]  /*12b70*/  MOV R2, 0xffffffff ;  /* 0xffffffff00027802 */ /* 0x000fe20000000f00 */
[----:B------:R-:W-:Y:S01]  /*12b80*/  IMAD.MOV.U32 R9, RZ, RZ, -0x1 ;  /* 0xffffffffff097424 */ /* 0x000fe200078e00ff */
[----:B--2---:R-:W-:-:S04]  /*12b90*/  ISETP.GE.U32.AND P0, PT, R5, UR8, PT ;  /* 0x0000000805007c0c */ /* 0x004fc8000bf06070 */
[----:B---3--:R-:W-:-:S13]  /*12ba0*/  ISETP.GE.U32.AND.EX P0, PT, R4, UR9, PT, P0 ;  /* 0x0000000904007c0c */ /* 0x008fda000bf06100 */
[----:B------:R-:W-:Y:S05]  /*12bb0*/  @P0 BRA `(.L_x_547) ;  /* 0x00000004008c0947 */ /* 0x000fea0003800000 */
[----:B------:R-:W-:Y:S01]  /*12bc0*/  I2FP.F32.U32 R0, UR4 ;  /* 0x0000000400007c45 */ /* 0x000fe20008201000 */
[----:B0-----:R-:W-:Y:S01]  /*12bd0*/  ULDC.64 UR16, c[0x0][0x628] ;  /* 0x00018a0000107ab9 */ /* 0x001fe20000000a00 */
        /* <DEDUP_REMOVED lines=24> */
.L_x_548:
        /* <DEDUP_REMOVED lines=24> */
[----:B------:R-:W-:Y:S01]  /*12ee0*/  UMOV UR19, 0x1 ;  /* 0x0000000100137882 */ /* 0x000fe20000000000 */
[----:B------:R-:W-:Y:S01]  /*12ef0*/  ULDC UR20, c[0x0][0x608] ;  /* 0x0001820000147ab9 */ /* 0x000fe20000000800 */
[----:B------:R-:W-:Y:S01]  /*12f00*/  USHF.L.U32 UR26, UR19, UR23, URZ ;  /* 0x00000017131a7299 */ /* 0x000fe2000800063f */
[----:B------:R-:W-:Y:S01]  /*12f10*/  ISETP.NE.AND.EX P0, PT, RZ, UR9, PT, P0 ;  /* 0x00000009ff007c0c */ /* 0x000fe2000bf05300 */
[----:B------:R-:W-:Y:S02]  /*12f20*/  USHF.R.U64 UR19, UR18, UR20, UR11 ;  /* 0x0000001412137299 */ /* 0x000fe4000800120b */
[----:B------:R-:W-:Y:S02]  /*12f30*/  USHF.R.U32.HI UR11, URZ, UR20, UR11 ;  /* 0x000000143f0b7299 */ /* 0x000fe4000801160b */
[----:B------:R-:W-:-:S02]  /*12f40*/  UIADD3 UR15, -UR15, URZ, URZ ;  /* 0x0000003f0f0f7290 */ /* 0x000fc4000fffe13f */
[----:B------:R-:W-:Y:S01]  /*12f50*/  USHF.R.U64 UR20, UR19, UR23, UR11 ;  /* 0x0000001713147299 */ /* 0x000fe2000800120b */
[----:B------:R-:W-:Y:S01]  /*12f60*/  ULDC UR16, c[0x0][0x144] ;  /* 0x0000510000107ab9 */ /* 0x000fe20000000800 */
[----:B------:R-:W-:Y:S01]  /*12f70*/  ULDC UR6, c[0x0][0x600] ;  /* 0x0001800000067ab9 */ /* 0x000fe20000000800 */
[----:B------:R-:W-:Y:S02]  /*12f80*/  USHF.R.U32.HI UR11, URZ, UR23, UR11 ;  /* 0x000000173f0b7299 */ /* 0x000fe4000801160b */
[----:B------:R-:W-:Y:S02]  /*12f90*/  UIMAD UR23, UR16, UR15, UR4 ;  /* 0x0000000f101772a4 */ /* 0x000fe4000f8e0204 */
[----:B------:R-:W-:Y:S02]  /*12fa0*/  UIADD3 UR22, UR6, -0x1, URZ ;  /* 0xffffffff06167890 */ /* 0x000fe4000fffe03f */
[----:B------:R-:W-:Y:S02]  /*12fb0*/  ULOP3.LUT UR27, URZ, UR13, URZ, 0x33, !UPT ;  /* 0x0000000d3f1b7292 */ /* 0x000fe4000f8e333f */
        /* <DEDUP_REMOVED lines=18> */
.L_x_549:
[----:B------:R-:W-:Y:S01]  /*130e0*/  UISETP.NE.AND UP0, UPT, UR46, URZ, UPT ;  /* 0x0000003f2e00728c */ /* 0x000fe2000bf05270 */
[----:B------:R-:W-:Y:S01]  /*130f0*/  IMAD.MOV.U32 R0, RZ, RZ, 0x1 ;  /* 0x00000001ff007424 */ /* 0x000fe200078e00ff */
[----:B------:R-:W-:Y:S01]  /*13100*/  USHF.R.U64 UR8, UR4, UR24, UR11 ;  /* 0x0000001804087299 */ /* 0x000fe2000800120b */
[----:B------:R-:W-:Y:S01]  /*13110*/  IMAD.U32 R9, RZ, RZ, UR5 ;  /* 0x00000005ff097e24 */ /* 0x000fe2000f8e00ff */
[----:B------:R-:W-:Y:S02]  /*13120*/  ULOP3.LUT UR4, UR19, UR27, URZ, 0xc0, !UPT ;  /* 0x0000001b13047292 */ /* 0x000fe4000f8ec03f */
[----:B------:R-:W-:Y:S02]  /*13130*/  ULOP3.LUT UR18, UR18, UR22, URZ, 0xc0, !UPT ;  /* 0x0000001612127292 */ /* 0x000fe4000f8ec03f */
[----:B------:R-:W-:-:S03]  /*13140*/  UIMAD UR4, UR26, UR8, UR4 ;  /* 0x000000081a0472a4 */ /* 0x000fc6000f8e0204 */
[----:B------:R-:W-:Y:S02]  /*13150*/  @UP0 UIMAD UR23, UR28, UR21, UR7 ;  /* 0x000000151c1702a4 */ /* 0x000fe4000f8e0207 */
[----:B------:R-:W-:-:S03]  /*13160*/  UIADD3 UR7, -UR8, URZ, URZ ;  /* 0x0000003f08077290 */ /* 0x000fc6000fffe13f */
[----:B------:R-:W-:Y:S01]  /*13170*/  ULDC UR8, c[0x0][0x610] ;  /* 0x0001840000087ab9 */ /* 0x000fe20000000800 */
[----:B------:R-:W-:Y:S02]  /*13180*/  UIMAD UR7, UR7, UR25, UR20 ;  /* 0x00000019070772a4 */ /* 0x000fe4000f8e0214 */
[----:B------:R-:W-:Y:S02]  /*13190*/  UIMAD UR4, UR4, UR8, UR23 ;  /* 0x00000008040472a4 */ /* 0x000fe4000f8e0217 */
[----:B------:R-:W-:-:S04]  /*131a0*/  UIMAD UR7, UR7, UR6, UR18 ;  /* 0x00000006070772a4 */ /* 0x000fc8000f8e0212 */
[----:B------:R-:W-:Y:S02]  /*131b0*/  USEL UR6, UR7, UR4, !UP0 ;  /* 0x0000000407067287 */ /* 0x000fe4000c000000 */
[----:B------:R-:W-:-:S04]  /*131c0*/  USEL UR4, UR4, UR7, !UP0 ;  /* 0x0000000704047287 */ /* 0x000fc8000c000000 */
[----:B------:R-:W-:Y:S02]  /*131d0*/  MOV R2, UR6 ;  /* 0x0000000600027c02 */ /* 0x000fe40008000f00 */
[----:B------:R-:W-:-:S07]  /*131e0*/  IMAD.U32 R3, RZ, RZ, UR4 ;  /* 0x00000004ff037e24 */ /* 0x000fce000f8e00ff */
.L_x_547:
[----:B------:R-:W-:-:S08]  /*131f0*/  NOP ;  /* 0x0000000000007918 */ /* 0x000fd00000000000 */
[----:B0-----:R-:W0:-:S00]  /*13200*/  USETMAXREG.DEALLOC.CTAPOOL 0x18 ;  /* 0x00000018000079c8 */ /* 0x001e0000080e0500 */
[----:B------:R-:W-:-:S13]  /*13210*/  ISETP.NE.AND P0, PT, RZ, UR10, PT ;  /* 0x0000000aff007c0c */ /* 0x000fda000bf05270 */
[----:B------:R-:W-:Y:S05]  /*13220*/  @P0 EXIT ;  /* 0x000000000000094d */ /* 0x000fea0003800000 */
[----:B0-----:R-:W-:Y:S01]  /*13230*/  LOP3.LUT P0, RZ, R0, 0xff, RZ, 0xc0, !PT ;  /* 0x000000ff00ff7812 */ /* 0x001fe2000780c0ff */
[----:B------:R-:W-:Y:S02]  /*13240*/  IMAD.MOV.U32 R0, RZ, RZ, 0x1 ;  /* 0x00000001ff007424 */ /* 0x000fe400078e00ff */
[----:B------:R-:W-:-:S10]  /*13250*/  IMAD.MOV.U32 R6, RZ, RZ, RZ ;  /* 0x000000ffff067224 */ /* 0x000fd400078e00ff */
[----:B------:R-:W-:Y:S05]  /*13260*/  @!P0 BRA `(.L_x_550) ;  /* 0x0000000c00648947 */ /* 0x000fea0003800000 */
[----:B------:R-:W0:Y:S01]  /*13270*/  S2R R4, SR_TID.X ;  /* 0x0000000000047919 */ /* 0x000e220000002100 */
[----:B------:R-:W-:Y:S01]  /*13280*/  ULDC UR4, c[0x0][0x28c] ;  /* 0x0000a30000047ab9 */ /* 0x000fe20000000800 */
[----:B------:R-:W-:Y:S01]  /*13290*/  ULDC UR6, c[0x0][0x658] ;  /* 0x0001960000067ab9 */ /* 0x000fe20000000800 */
[----:B------:R-:W-:Y:S01]  /*132a0*/  UIADD3 UR10, UR4, 0x3f, URZ ;  /* 0x0000003f040a7890 */ /* 0x000fe2000fffe03f */
[----:B------:R-:W-:Y:S01]  /*132b0*/  BSSY B0, `(.L_x_550) ;  /* 0x00000d4000007945 */ /* 0x000fe20003800000 */
[----:B------:R-:W-:Y:S01]  /*132c0*/  UMOV UR7, 0xffffffff ;  /* 0xffffffff00077882 */ /* 0x000fe20000000000 */
[----:B------:R-:W-:Y:S01]  /*132d0*/  ULDC UR5, c[0x0][0x600] ;  /* 0x0001800000057ab9 */ /* 0x000fe20000000800 */
[----:B------:R-:W-:Y:S01]  /*132e0*/  UMOV UR9, 0x1 ;  /* 0x0000000100097882 */ /* 0x000fe20000000000 */
[----:B------:R-:W-:Y:S01]  /*132f0*/  USHF.L.U32 UR7, UR7, UR6, URZ ;  /* 0x0000000607077299 */ /* 0x000fe2000800063f */
[----:B------:R-:W-:Y:S01]  /*13300*/  MOV R8, 0x1 ;  /* 0x0000000100087802 */ /* 0x000fe20000000f00 */
[----:B------:R-:W-:Y:S01]  /*13310*/  UIADD3 UR4, UR5, -0x1, URZ ;  /* 0xffffffff05047890 */ /* 0x000fe2000fffe03f */
[----:B------:R-:W-:Y:S01]  /*13320*/  IMAD.MOV.U32 R0, RZ, RZ, 0x1 ;  /* 0x00000001ff007424 */ /* 0x000fe200078e00ff */
[----:B------:R-:W-:Y:S01]  /*13330*/  USHF.R.S32.HI UR11, URZ, 0x1f, UR10 ;  /* 0x0000001f3f0b7899 */ /* 0x000fe2000801140a */
[----:B------:R-:W-:Y:S01]  /*13340*/  IMAD.MOV.U32 R6, RZ, RZ, RZ ;  /* 0x000000ffff067224 */ /* 0x000fe200078e00ff */
[----:B------:R-:W-:Y:S01]  /*13350*/  ULDC UR8, c[0x0][0xc] ;  /* 0x0000030000087ab9 */ /* 0x000fe20000000800 */
[----:B------:R-:W-:-:S02]  /*13360*/  USHF.L.U32 UR5, UR9, UR6, URZ ;  /* 0x0000000609057299 */ /* 0x000fc4000800063f */
[----:B------:R-:W-:Y:S01]  /*13370*/  ULEA.HI UR11, UR11, UR10, URZ, 0x6 ;  /* 0x0000000a0b0b7291 */ /* 0x000fe2000f8f303f */
[----:B------:R-:W-:Y:S01]  /*13380*/  ULDC UR9, c[0x0][0x10] ;  /* 0x0000040000097ab9 */ /* 0x000fe20000000800 */
[----:B------:R-:W-:Y:S02]  /*13390*/  ULOP3.LUT UR6, URZ, UR7, URZ, 0x33, !UPT ;  /* 0x000000073f067292 */ /* 0x000fe4000f8e333f */
[----:B------:R-:W-:Y:S01]  /*133a0*/  UIMAD.WIDE.U32 UR8, UR8, UR9, URZ ;  /* 0x00000009080872a5 */ /* 0x000fe2000f8e003f */
[----:B------:R-:W-:Y:S01]  /*133b0*/  ULDC UR7, c[0x0][0x14] ;  /* 0x0000050000077ab9 */ /* 0x000fe20000000800 */
[----:B------:R-:W-:Y:S02]  /*133c0*/  USHF.R.S32.HI UR18, URZ, 0x6, UR11 ;  /* 0x000000063f127899 */ /* 0x000fe4000801140b */
[----:B------:R-:W-:Y:S02]  /*133d0*/  UIMAD.WIDE.U32 UR20, UR8, UR7, URZ ;  /* 0x00000007081472a5 */ /* 0x000fe4000f8e003f */
[----:B------:R-:W-:-:S02]  /*133e0*/  UIMAD UR13, UR9, UR7, URZ ;  /* 0x00000007090d72a4 */ /* 0x000fc4000f8e023f */
[----:B------:R-:W-:Y:S01]  /*133f0*/  ULOP3.LUT UR24, UR40, 0x2, URZ, 0xfc, !UPT ;  /* 0x0000000228187892 */ /* 0x000fe2000f8efc3f */
[C---:B0-----:R-:W-:Y:S01]  /*13400*/  LOP3.LUT P2, RZ, R4.reuse, 0x7f, RZ, 0xc0, !PT ;  /* 0x0000007f04ff7812 */ /* 0x041fe2000784c0ff */
[----:B------:R-:W-:Y:S01]  /*13410*/  UIADD3 UR13, UR21, UR13, URZ ;  /* 0x0000000d150d7290 */ /* 0x000fe2000fffe03f */
[----:B------:R-:W-:Y:S01]  /*13420*/  LOP3.LUT P0, RZ, R4, 0x1f, RZ, 0xc0, !PT ;  /* 0x0000001f04ff7812 */ /* 0x000fe2000780c0ff */
[----:B------:R-:W-:Y:S01]  /*13430*/  UIADD3 UR25, UR18, 0x1, URZ ;  /* 0x0000000112197890 */ /* 0x000fe2000fffe03f */
[----:B------:R-:W-:Y:S02]  /*13440*/  ULDC.64 UR22, c[0x0][0x198] ;  /* 0x0000660000167ab9 */ /* 0x000fe40000000a00 */
[----:B------:R-:W-:-:S13]  /*13450*/  PLOP3.LUT P0, PT, P0, P2, PT, 0x8a, 0x0 ;  /* 0x000000000000781c */ /* 0x000fda0000705172 */
.L_x_562:
[----:B------:R-:W-:-:S03]  /*13460*/  UMOV UR7, 0xffffffff ;  /* 0xffffffff00077882 */ /* 0x000fc60000000000 */
[----:B------:R-:W-:Y:S05]  /*13470*/  BRA.DIV UR7, `(.L_x_551) ;  /* 0x0000001207387947 */ /* 0x000fea000b800000 */
[----:B------:R-:W-:-:S13]  /*13480*/  ELECT P6, URZ, PT ;  /* 0x00000000003f782f */ /* 0x000fda00038c0000 */
.L_x_576:
[----:B------:R-:W0:Y:S01]  /*13490*/  LDC R4, c[0x0][0x28c] ;  /* 0x0000a300ff047b82 */ /* 0x000e220000000800 */
[----:B------:R-:W-:Y:S01]  /*134a0*/  BSSY B1, `(.L_x_552) ;  /* 0x0000035000017945 */ /* 0x000fe20003800000 */
[----:B0-----:R-:W-:-:S13]  /*134b0*/  ISETP.LT.OR P6, PT, R4, 0x1, !P6 ;  /* 0x000000010400780c */ /* 0x001fda00077c1670 */
[----:B------:R-:W-:Y:S05]  /*134c0*/  @P6 BRA `(.L_x_553) ;  /* 0x0000000000c86947 */ /* 0x000fea0003800000 */
[----:B------:R-:W-:Y:S01]  /*134d0*/  SHF.L.U32 R11, R3, 0x8, RZ ;  /* 0x00000008030b7819 */ /* 0x000fe200000006ff */
[----:B------:R-:W-:Y:S01]  /*134e0*/  IMAD.SHL.U32 R2, R2, 0x100, RZ ;  /* 0x0000010002027824 */ /* 0x000fe200078e00ff */
[----:B------:R-:W-:Y:S01]  /*134f0*/  MOV R4, R6 ;  /* 0x0000000600047202 */ /* 0x000fe20000000f00 */
[----:B------:R-:W-:Y:S02]  /*13500*/  IMAD.MOV.U32 R12, RZ, RZ, RZ ;  /* 0x000000ffff0c7224 */ /* 0x000fe400078e00ff */
[----:B------:R-:W-:Y:S02]  /*13510*/  IMAD.U32 R14, RZ, RZ, UR25 ;  /* 0x00000019ff0e7e24 */ /* 0x000fe4000f8e00ff */
[----:B------:R-:W-:-:S07]  /*13520*/  IMAD.MOV.U32 R3, RZ, RZ, R0 ;  /* 0x000000ffff037224 */ /* 0x000fce00078e0000 */
.L_x_557:
[----:B------:R-:W0:Y:S01]  /*13530*/  S2R R10, SR_CgaCtaId ;  /* 0x00000000000a7919 */ /* 0x000e220000008800 */
[----:B------:R-:W-:Y:S01]  /*13540*/  MOV R5, 0x400 ;  /* 0x0000040000057802 */ /* 0x000fe20000000f00 */
[----:B------:R-:W1:Y:S03]  /*13550*/  @!P2 LDC R7, c[0x0][0x500] ;  /* 0x00014000ff07ab82 */ /* 0x000e660000000800 */
[----:B0-----:R-:W-:Y:S02]  /*13560*/  LEA R13, R10, R5, 0x18 ;  /* 0x000000050a0d7211 */ /* 0x001fe400078ec0ff */
[----:B------:R-:W-:-:S03]  /*13570*/  SHF.L.U32 R5, R3, 0x1f, RZ ;  /* 0x0000001f03057819 */ /* 0x000fc600000006ff */
[----:B------:R-:W-:-:S04]  /*13580*/  IMAD R10, R4, 0x8, R13 ;  /* 0x00000008040a7824 */ /* 0x000fc800078e020d */
[----:B------:R-:W0:Y:S02]  /*13590*/  SYNCS.PHASECHK.TRANS64.TRYWAIT P1, [R10+URZ+0x38], R5 ;  /* 0x000038050a0075a7 */ /* 0x000e24000802017f */
[----:B01----:R-:W-:Y:S05]  /*135a0*/  @!P1 BRA `(.L_x_554) ;  /* 0x00000010000c9947 */ /* 0x003fea0003800000 */
.L_x_577:
[----:B------:R-:W-:Y:S01]  /*135b0*/  UPRMT UR7, UR24, 0x9910, URZ ;  /* 0x0000991018077896 */ /* 0x000fe2000800003f */
[----:B------:R1:W-:Y:S03]  /*135c0*/  @!P2 SYNCS.ARRIVE.TRANS64 RZ, [R10+URZ], R7 ;  /* 0x000000070affa9a7 */ /* 0x0003e6000800003f */
[----:B------:R-:W-:-:S06]  /*135d0*/  UISETP.NE.AND UP0, UPT, UR7, 0x2, UPT ;  /* 0x000000020700788c */ /* 0x000fcc000bf05270 */
[----:B------:R-:W-:-:S13]  /*135e0*/  PLOP3.LUT P1, PT, PT, PT, UP0, 0x80, 0x0 ;  /* 0x000000000000781c */ /* 0x000fda0003f2f008 */
[----:B-1----:R-:W-:Y:S05]  /*135f0*/  @P1 BRA `(.L_x_555) ;  /* 0x0000000000041947 */ /* 0x002fea0003800000 */
[----:B------:R-:W-:Y:S01]  /*13600*/  BPT.TRAP 0x1 ;  /* 0x000000040000795c */ /* 0x000fe20000300000 */
.L_x_555:
[----:B------:R-:W-:Y:S05]  /*13610*/  @P0 BRA `(.L_x_556) ;  /* 0x0000000000040947 */ /* 0x000fea0003800000 */
[----:B------:R-:W-:Y:S01]  /*13620*/  BPT.TRAP 0x1 ;  /* 0x000000040000795c */ /* 0x000fe20000300000 */
.L_x_556:
[----:B------:R-:W-:Y:S01]  /*13630*/  IMAD R13, R4, 0x4000, R13 ;  /* 0x00004000040d7824 */ /* 0x000fe200078e020d */
[----:B------:R-:W-:Y:S01]  /*13640*/  R2UR UR9, R10 ;  /* 0x000000000a0972ca */ /* 0x000fe200000e0000 */
[----:B------:R-:W-:Y:S01]  /*13650*/  UIADD3 UR14, UP0, UR22, 0xf0, URZ ;  /* 0x000000f0160e7890 */ /* 0x000fe2000ff1e03f */
[----:B------:R-:W-:Y:S01]  /*13660*/  R2UR UR11, R11 ;  /* 0x000000000b0b72ca */ /* 0x000fe200000e0000 */
[----:B------:R-:W-:Y:S01]  /*13670*/  UIADD3 UR26, UP1, UR22, 0x1f0, URZ ;  /* 0x000001f0161a7890 */ /* 0x000fe2000ff3e03f */
[----:B------:R-:W-:Y:S01]  /*13680*/  R2UR UR7, R13 ;  /* 0x000000000d0772ca */ /* 0x000fe200000e0000 */
[----:B------:R-:W-:Y:S01]  /*13690*/  UIADD3.X UR15, URZ, UR23, URZ, UP0, !UPT ;  /* 0x000000173f0f7290 */ /* 0x000fe200087fe43f */
[----:B------:R-:W-:Y:S01]  /*136a0*/  R2UR UR10, R12 ;  /* 0x000000000c0a72ca */ /* 0x000fe200000e0000 */
[----:B------:R-:W-:Y:S01]  /*136b0*/  VIADD R4, R4, 0x1 ;  /* 0x0000000104047836 */ /* 0x000fe20000000000 */
[----:B------:R-:W-:Y:S01]  /*136c0*/  R2UR UR12, R9 ;  /* 0x00000000090c72ca */ /* 0x000fe200000e0000 */
[----:B------:R-:W-:Y:S01]  /*136d0*/  UIADD3.X UR27, URZ, UR23, URZ, UP1, !UPT ;  /* 0x000000173f1b7290 */ /* 0x000fe20008ffe43f */
[----:B------:R-:W-:Y:S01]  /*136e0*/  IADD3 R14, R14, -0x1, RZ ;  /* 0xffffffff0e0e7810 */ /* 0x000fe20007ffe0ff */
[----:B------:R-:W-:Y:S01]  /*136f0*/  UMOV UR16, 0x0 ;  /* 0x0000000000107882 */ /* 0x000fe20000000000 */
[----:B------:R-:W-:Y:S01]  /*13700*/  R2UR UR19, R2 ;  /* 0x00000000021372ca */ /* 0x000fe200000e0000 */
[----:B------:R-:W-:Y:S01]  /*13710*/  UMOV UR17, 0x10000000 ;  /* 0x1000000000117882 */ /* 0x000fe20000000000 */
[----:B------:R-:W-:Y:S01]  /*13720*/  ISETP.GT.AND P3, PT, R14, 0x1, PT ;  /* 0x000000010e00780c */ /* 0x000fe20003f64270 */
[----:B------:R-:W-:Y:S01]  /*13730*/  VIADD R12, R12, 0x40 ;  /* 0x000000400c0c7836 */ /* 0x000fe20000000000 */
[----:B------:R-:W-:Y:S01]  /*13740*/  ISETP.NE.AND P1, PT, R4, 0x7, PT ;  /* 0x000000070400780c */ /* 0x000fe20003f25270 */
[----:B------:R-:W-:-:S02]  /*13750*/  UIADD3 UR8, UR7, 0x180, URZ ;  /* 0x0000018007087890 */ /* 0x000fc4000fffe03f */
[----:B------:R-:W-:Y:S01]  /*13760*/  UIADD3 UR7, UR7, 0x1c180, URZ ;  /* 0x0001c18007077890 */ /* 0x000fe2000fffe03f */
[----:B0-----:R-:W-:Y:S02]  /*13770*/  SEL R10, RZ, 0x1, P1 ;  /* 0x00000001ff0a7807 */ /* 0x001fe40000800000 */
[----:B------:R-:W-:Y:S02]  /*13780*/  SEL R4, R4, RZ, P1 ;  /* 0x000000ff04047207 */ /* 0x000fe40000800000 */
[----:B------:R-:W-:Y:S02]  /*13790*/  LOP3.LUT R3, R3, R10, RZ, 0x3c, !PT ;  /* 0x0000000a03037212 */ /* 0x000fe400078e3cff */
[----:B------:R0:W-:Y:S02]  /*137a0*/  UTMALDG.3D [UR8], [UR14], desc[UR16] ;  /* 0x000010080e0075b4 */ /* 0x0001e40008011000 */
[----:B0-----:R-:W-:Y:S01]  /*137b0*/  UMOV UR8, UR7 ;  /* 0x0000000700087c82 */ /* 0x001fe20008000000 */
[----:B------:R-:W-:-:S02]  /*137c0*/  UMOV UR11, UR19 ;  /* 0x00000013000b7c82 */ /* 0x000fc40008000000 */
[----:B------:R0:W-:Y:S02]  /*137d0*/  UTMALDG.3D [UR8], [UR26], desc[UR16] ;  /* 0x000010081a0075b4 */ /* 0x0001e40008011000 */
[----:B0-----:R-:W-:Y:S05]  /*137e0*/  @P3 BRA `(.L_x_557) ;  /* 0xfffffffc00503947 */ /* 0x001fea000383ffff */
.L_x_553:
[----:B------:R-:W-:Y:S05]  /*137f0*/  BSYNC B1 ;  /* 0x0000000000017941 */ /* 0x000fea0003800000 */
.L_x_552:
[----:B------:R-:W2:Y:S01]  /*13800*/  LDL.LU R15, [R1+0x200] ;  /* 0x00020000010f7983 */ /* 0x000ea20000300800 */
[----:B------:R-:W-:Y:S01]  /*13810*/  LOP3.LUT P3, RZ, R8, 0xff, RZ, 0xc0, !PT ;  /* 0x000000ff08ff7812 */ /* 0x000fe2000786c0ff */
[----:B------:R-:W-:Y:S01]  /*13820*/  VIADD R6, R6, UR18 ;  /* 0x0000001206067c36 */ /* 0x000fe20008000000 */
[----:B------:R-:W-:Y:S01]  /*13830*/  ULDC.64 UR8, c[0x0][0x650] ;  /* 0x0001940000087ab9 */ /* 0x000fe20000000a00 */
[----:B------:R-:W3:Y:S01]  /*13840*/  LDL.LU R13, [R1+0x204] ;  /* 0x00020400010d7983 */ /* 0x000ee20000300800 */
[----:B------:R-:W-:Y:S01]  /*13850*/  UISETP.GE.U32.AND UP0, UPT, UR18, 0x7, UPT ;  /* 0x000000071200788c */ /* 0x000fe2000bf06070 */
[C---:B------:R-:W-:Y:S01]  /*13860*/  IMAD.WIDE.U32 R2, R6.reuse, 0x24924925, RZ ;  /* 0x2492492506027825 */ /* 0x040fe200078e00ff */
[C---:B------:R-:W-:Y:S01]  /*13870*/  ISETP.GT.U32.AND P1, PT, R6.reuse, 0x6, PT ;  /* 0x000000060600780c */ /* 0x040fe20003f24070 */
[----:B------:R-:W-:Y:S01]  /*13880*/  BSSY B1, `(.L_x_558) ;  /* 0x0000074000017945 */ /* 0x000fe20003800000 */
[----:B------:R-:W-:Y:S01]  /*13890*/  PRMT R8, RZ, 0x7610, R8 ;  /* 0x00007610ff087816 */ /* 0x000fe20000000008 */
[----:B------:R-:W-:-:S02]  /*138a0*/  IMAD.IADD R2, R6, 0x1, -R3 ;  /* 0x0000000106027824 */ /* 0x000fc400078e0a03 */
[----:B------:R-:W-:Y:S02]  /*138b0*/  IMAD.MOV.U32 R9, RZ, RZ, -0x1 ;  /* 0xffffffffff097424 */ /* 0x000fe400078e00ff */
[----:B------:R-:W0:Y:S01]  /*138c0*/  @P3 S2R R4, SR_CgaCtaId ;  /* 0x0000000000043919 */ /* 0x000e220000008800 */
[----:B------:R-:W-:Y:S02]  /*138d0*/  LEA.HI R2, R2, R3, RZ, 0x1f ;  /* 0x0000000302027211 */ /* 0x000fe400078ff8ff */
[----:B------:R-:W-:-:S04]  /*138e0*/  @P3 MOV R3, 0x400 ;  /* 0x0000040000033802 */ /* 0x000fc80000000f00 */
[----:B0-----:R-:W-:Y:S02]  /*138f0*/  @P3 LEA R3, R4, R3, 0x18 ;  /* 0x0000000304033211 */ /* 0x001fe400078ec0ff */
[----:B------:R-:W-:Y:S02]  /*13900*/  MOV R4, UR18 ;  /* 0x0000001200047c02 */ /* 0x000fe40008000f00 */
[----:B------:R0:W-:Y:S01]  /*13910*/  @P3 SYNCS.ARRIVE.TRANS64.A1T0 RZ, [R3+URZ+0x88], RZ ;  /* 0x000088ff03ff39a7 */ /* 0x0001e2000810003f */
[----:B------:R-:W-:Y:S02]  /*13920*/  PLOP3.LUT P3, PT, PT, PT, UP0, 0x80, 0x0 ;  /* 0x000000000000781c */ /* 0x000fe40003f6f008 */
[----:B------:R-:W-:Y:S02]  /*13930*/  ISETP.LT.U32.AND P1, PT, R4, 0x7, P1 ;  /* 0x000000070400780c */ /* 0x000fe40000f21070 */
[----:B------:R-:W-:Y:S02]  /*13940*/  PRMT R4, RZ, 0x7610, R4 ;  /* 0x00007610ff047816 */ /* 0x000fe40000000004 */
[----:B0-----:R-:W-:-:S04]  /*13950*/  SEL R3, RZ, 0x1, !P1 ;  /* 0x00000001ff037807 */ /* 0x001fc80004800000 */
[----:B------:R-:W-:Y:S02]  /*13960*/  LOP3.LUT R0, R0, R3, RZ, 0x3c, !PT ;  /* 0x0000000300007212 */ /* 0x000fe400078e3cff */
[----:B------:R-:W-:Y:S01]  /*13970*/  SHF.R.U32.HI R3, RZ, 0x2, R2 ;  /* 0x00000002ff037819 */ /* 0x000fe20000011602 */
[----:B------:R-:W-:-:S03]  /*13980*/  IMAD.MOV.U32 R2, RZ, RZ, -0x1 ;  /* 0xffffffffff027424 */ /* 0x000fc600078e00ff */
[----:B------:R-:W-:Y:S01]  /*13990*/  @P3 LOP3.LUT R0, R0, 0x1, R3, 0x78, !PT ;  /* 0x0000000100003812 */ /* 0x000fe200078e7803 */
[----:B------:R-:W-:Y:S02]  /*139a0*/  IMAD R6, R3, -0x7, R6 ;  /* 0xfffffff903067824 */ /* 0x000fe400078e0206 */
[----:B------:R-:W-:Y:S01]  /*139b0*/  IMAD.MOV.U32 R3, RZ, RZ, -0x1 ;  /* 0xffffffffff037424 */ /* 0x000fe200078e00ff */
[----:B---3--:R-:W-:-:S04]  /*139c0*/  IADD3 R13, P1, R13, UR20, RZ ;  /* 0x000000140d0d7c10 */ /* 0x008fc8000ff3e0ff */
[----:B--2---:R-:W-:Y:S01]  /*139d0*/  IADD3.X R15, R15, UR13, RZ, P1, !PT ;  /* 0x0000000d0f0f7c10 */ /* 0x004fe20008ffe4ff */
[----:B------:R0:W-:Y:S01]  /*139e0*/  STL [R1+0x204], R13 ;  /* 0x0002040d01007387 */ /* 0x0001e20000100800 */
[----:B------:R-:W-:-:S03]  /*139f0*/  ISETP.GE.U32.AND P1, PT, R13, UR8, PT ;  /* 0x000000080d007c0c */ /* 0x000fc6000bf26070 */
[----:B------:R0:W-:Y:S01]  /*13a00*/  STL [R1+0x200], R15 ;  /* 0x0002000f01007387 */ /* 0x0001e20000100800 */
[----:B------:R-:W-:-:S13]  /*13a10*/  ISETP.GE.U32.AND.EX P1, PT, R15, UR9, PT, P1 ;  /* 0x000000090f007c0c */ /* 0x000fda000bf26110 */
[----:B0-----:R-:W-:Y:S05]  /*13a20*/  @P1 BRA `(.L_x_559) ;  /* 0x0000000400641947 */ /* 0x001fea0003800000 */
[----:B------:R-:W0:Y:S01]  /*13a30*/  S2R R7, SR_CTAID.X ;  /* 0x0000000000077919 */ /* 0x000e220000002500 */
[----:B------:R-:W-:Y:S01]  /*13a40*/  ULDC UR7, c[0x0][0x150] ;  /* 0x0000540000077ab9 */ /* 0x000fe20000000800 */
[----:B------:R-:W1:Y:S01]  /*13a50*/  LDC R4, c[0x0][0x144] ;  /* 0x00005100ff047b82 */ /* 0x000e620000000800 */
[----:B------:R-:W-:Y:S01]  /*13a60*/  UISETP.NE.AND UP0, UPT, UR46, URZ, UPT ;  /* 0x0000003f2e00728c */ /* 0x000fe2000bf05270 */
[----:B------:R-:W2:Y:S01]  /*13a70*/  S2R R5, SR_CTAID.Y ;  /* 0x0000000000057919 */ /* 0x000ea20000002600 */
[----:B------:R-:W-:Y:S01]  /*13a80*/  ULDC.64 UR8, c[0x0][0x628] ;  /* 0x00018a0000087ab9 */ /* 0x000fe20000000a00 */
[----:B------:R-:W-:-:S03]  /*13a90*/  ULDC UR10, c[0x0][0x630] ;  /* 0x00018c00000a7ab9 */ /* 0x000fc60000000800 */
[----:B------:R-:W-:Y:S01]  /*13aa0*/  PLOP3.LUT P1, PT, PT, PT, UP0, 0x80, 0x0 ;  /* 0x000000000000781c */ /* 0x000fe20003f2f008 */
[----:B------:R-:W3:Y:S01]  /*13ab0*/  LDC R10, c[0x0][0x148] ;  /* 0x00005200ff0a7b82 */ /* 0x000ee20000000800 */
[----:B0-----:R-:W-:Y:S02]  /*13ac0*/  I2FP.F32.U32 R2, R7 ;  /* 0x0000000700027245 */ /* 0x001fe40000201000 */
[----:B--2---:R-:W-:-:S03]  /*13ad0*/  I2FP.F32.U32 R3, R5 ;  /* 0x0000000500037245 */ /* 0x004fc60000201000 */
[----:B------:R-:W-:Y:S01]  /*13ae0*/  FMUL R2, R2, UR7 ;  /* 0x0000000702027c20 */ /* 0x000fe20008400000 */
[----:B------:R-:W-:Y:S02]  /*13af0*/  ULDC UR7, c[0x0][0x154] ;  /* 0x0000550000077ab9 */ /* 0x000fe40000000800 */
[----:B------:R-:W-:-:S03]  /*13b00*/  FMUL R9, R3, UR7 ;  /* 0x0000000703097c20 */ /* 0x000fc60008400000 */
[----:B------:R-:W0:Y:S08]  /*13b10*/  F2I.U32.TRUNC.NTZ R2, R2 ;  /* 0x0000000200027305 */ /* 0x000e30000020f000 */
[----:B------:R-:W2:Y:S01]  /*13b20*/  F2I.U32.TRUNC.NTZ R9, R9 ;  /* 0x0000000900097305 */ /* 0x000ea2000020f000 */
[----:B0-----:R-:W-:Y:S01]  /*13b30*/  IADD3 R3, -R2, RZ, RZ ;  /* 0x000000ff02037210 */ /* 0x001fe20007ffe1ff */
[----:B------:R-:W-:-:S04]  /*13b40*/  IMAD.MOV.U32 R2, RZ, RZ, R13 ;  /* 0x000000ffff027224 */ /* 0x000fc800078e000d */
[----:B-1----:R-:W-:Y:S02]  /*13b50*/  IMAD R7, R4, R3, R7 ;  /* 0x0000000304077224 */ /* 0x002fe400078e0207 */
[----:B--2---:R-:W-:-:S04]  /*13b60*/  IMAD.MOV R3, RZ, RZ, -R9 ;  /* 0x000000ffff037224 */ /* 0x004fc800078e0a09 */
[----:B---3--:R-:W-:Y:S01]  /*13b70*/  @P1 IMAD R7, R10, R3, R5 ;  /* 0x000000030a071224 */ /* 0x008fe200078e0205 */
[----:B------:R-:W-:Y:S01]  /*13b80*/  ISETP.NE.U32.AND P1, PT, RZ, UR8, PT ;  /* 0x00000008ff007c0c */ /* 0x000fe2000bf25070 */
[----:B------:R-:W-:-:S03]  /*13b90*/  IMAD.MOV.U32 R3, RZ, RZ, R15 ;  /* 0x000000ffff037224 */ /* 0x000fc600078e000f */
[----:B------:R-:W-:-:S13]  /*13ba0*/  ISETP.NE.AND.EX P1, PT, RZ, UR9, PT, P1 ;  /* 0x00000009ff007c0c */ /* 0x000fda000bf25310 */
[----:B------:R-:W-:Y:S05]  /*13bb0*/  @!P1 BRA `(.L_x_560) ;  /* 0x0000000000289947 */ /* 0x000fea0003800000 */
[----:B------:R-:W-:Y:S02]  /*13bc0*/  ULDC UR7, c[0x0][0x634] ;  /* 0x00018d0000077ab9 */ /* 0x000fe40000000800 */
[----:B------:R-:W-:-:S04]  /*13bd0*/  IADD3 R3, P1, R13, UR7, RZ ;  /* 0x000000070d037c10 */ /* 0x000fc8000ff3e0ff */
[----:B------:R-:W-:-:S05]  /*13be0*/  IADD3.X R9, RZ, R15, RZ, P1, !PT ;  /* 0x0000000fff097210 */ /* 0x000fca0000ffe4ff */
[----:B------:R-:W-:-:S04]  /*13bf0*/  IMAD.WIDE.U32 R4, R9, UR8, RZ ;  /* 0x0000000809047c25 */ /* 0x000fc8000f8e00ff */
[----:B------:R-:W-:-:S04]  /*13c00*/  IMAD.WIDE.U32 R4, P1, R3, UR9, R4 ;  /* 0x0000000903047c25 */ /* 0x000fc8000f820004 */
[----:B------:R-:W-:-:S04]  /*13c10*/  IMAD.WIDE.U32 R2, R3, UR8, RZ ;  /* 0x0000000803027c25 */ /* 0x000fc8000f8e00ff */
[----:B------:R-:W-:Y:S01]  /*13c20*/  IMAD.MOV.U32 R2, RZ, RZ, R5 ;  /* 0x000000ffff027224 */ /* 0x000fe200078e0005 */
[----:B------:R-:W-:Y:S01]  /*13c30*/  IADD3 RZ, P3, R3, R4, RZ ;  /* 0x0000000403ff7210 */ /* 0x000fe20007f7e0ff */
[----:B------:R-:W-:-:S04]  /*13c40*/  IMAD.X R3, RZ, RZ, RZ, P1 ;  /* 0x000000ffff037224 */ /* 0x000fc800008e06ff */
[----:B------:R-:W-:-:S08]  /*13c50*/  IMAD.WIDE.U32.X R2, R9, UR9, R2, P3 ;  /* 0x0000000909027c25 */ /* 0x000fd000098e0402 */
.L_x_560:
[--C-:B------:R-:W-:Y:S01]  /*13c60*/  SHF.R.U64 R9, R2, UR10, R3.reuse ;  /* 0x0000000a02097c19 */ /* 0x100fe20008001203 */
[----:B------:R-:W-:Y:S01]  /*13c70*/  ULDC.64 UR8, c[0x0][0x620] ;  /* 0x0001880000087ab9 */ /* 0x000fe20000000a00 */
[----:B------:R-:W-:Y:S01]  /*13c80*/  SHF.R.U32.HI R2, RZ, UR10, R3 ;  /* 0x0000000aff027c19 */ /* 0x000fe20008011603 */
[----:B------:R-:W-:Y:S01]  /*13c90*/  IMAD.MOV.U32 R3, RZ, RZ, R15 ;  /* 0x000000ffff037224 */ /* 0x000fe200078e000f */
[----:B------:R-:W-:Y:S01]  /*13ca0*/  IADD3 R11, P1, RZ, -R9, RZ ;  /* 0x80000009ff0b7210 */ /* 0x000fe20007f3e0ff */
[----:B------:R-:W-:-:S04]  /*13cb0*/  ULDC UR7, c[0x0][0x618] ;  /* 0x0001860000077ab9 */ /* 0x000fc80000000800 */
[----:B------:R-:W-:-:S04]  /*13cc0*/  IMAD.X R2, RZ, RZ, ~R2, P1 ;  /* 0x000000ffff027224 */ /* 0x000fc800008e0e02 */
[----:B------:R-:W-:-:S04]  /*13cd0*/  IMAD R2, R2, UR8, RZ ;  /* 0x0000000802027c24 */ /* 0x000fc8000f8e02ff */
[----:B------:R-:W-:Y:S01]  /*13ce0*/  IMAD R5, R11, UR9, R2 ;  /* 0x000000090b057c24 */ /* 0x000fe2000f8e0202 */
[----:B------:R-:W-:-:S05]  /*13cf0*/  MOV R2, R13 ;  /* 0x0000000d00027202 */ /* 0x000fca0000000f00 */
[----:B------:R-:W-:Y:S01]  /*13d00*/  IMAD.WIDE.U32 R2, R11, UR8, R2 ;  /* 0x000000080b027c25 */ /* 0x000fe2000f8e0002 */
[----:B------:R-:W-:Y:S02]  /*13d10*/  ULDC.64 UR8, c[0x0][0x640] ;  /* 0x0001900000087ab9 */ /* 0x000fe40000000a00 */
[----:B------:R-:W-:Y:S01]  /*13d20*/  ISETP.NE.U32.AND P1, PT, RZ, UR8, PT ;  /* 0x00000008ff007c0c */ /* 0x000fe2000bf25070 */
[----:B------:R-:W-:-:S03]  /*13d30*/  IMAD.IADD R3, R3, 0x1, R5 ;  /* 0x0000000103037824 */ /* 0x000fc600078e0205 */
[----:B------:R-:W-:Y:S02]  /*13d40*/  ISETP.NE.AND.EX P1, PT, RZ, UR9, PT, P1 ;  /* 0x00000009ff007c0c */ /* 0x000fe4000bf25310 */
[--C-:B------:R-:W-:Y:S02]  /*13d50*/  SHF.R.U64 R10, R2, UR7, R3.reuse ;  /* 0x00000007020a7c19 */ /* 0x100fe40008001203 */
[----:B------:R-:W-:Y:S01]  /*13d60*/  SHF.R.U32.HI R3, RZ, UR7, R3 ;  /* 0x00000007ff037c19 */ /* 0x000fe20008011603 */
[----:B------:R-:W-:-:S03]  /*13d70*/  ULDC UR7, c[0x0][0x608] ;  /* 0x0001820000077ab9 */ /* 0x000fc60000000800 */
[--C-:B------:R-:W-:Y:S02]  /*13d80*/  SHF.R.U64 R12, R10, UR7, R3.reuse ;  /* 0x000000070a0c7c19 */ /* 0x100fe40008001203 */
[----:B------:R-:W-:Y:S01]  /*13d90*/  SHF.R.U32.HI R3, RZ, UR7, R3 ;  /* 0x00000007ff037c19 */ /* 0x000fe20008011603 */
[----:B------:R-:W-:-:S03]  /*13da0*/  ULDC UR7, c[0x0][0x658] ;  /* 0x0001960000077ab9 */ /* 0x000fc60000000800 */
[--C-:B------:R-:W-:Y:S02]  /*13db0*/  SHF.R.U64 R11, R12, UR7, R3.reuse ;  /* 0x000000070c0b7c19 */ /* 0x100fe40008001203 */
[----:B------:R-:W-:-:S03]  /*13dc0*/  SHF.R.U32.HI R13, RZ, UR7, R3 ;  /* 0x00000007ff0d7c19 */ /* 0x000fc60008011603 */
[----:B------:R-:W-:Y:S01]  /*13dd0*/  IMAD.MOV.U32 R2, RZ, RZ, R11 ;  /* 0x000000ffff027224 */ /* 0x000fe200078e000b */
[----:B------:R-:W-:Y:S01]  /*13de0*/  MOV R3, R13 ;  /* 0x0000000d00037202 */ /* 0x000fe20000000f00 */
[----:B------:R-:W-:Y:S06]  /*13df0*/  @!P1 BRA `(.L_x_561) ;  /* 0x0000000000289947 */ /* 0x000fec0003800000 */
[----:B------:R-:W-:Y:S02]  /*13e00*/  ULDC UR7, c[0x0][0x64c] ;  /* 0x0001930000077ab9 */ /* 0x000fe40000000800 */
[----:B------:R-:W-:-:S05]  /*13e10*/  IADD3 R3, P1, R11, UR7, RZ ;  /* 0x000000070b037c10 */ /* 0x000fca000ff3e0ff */
[----:B------:R-:W-:-:S04]  /*13e20*/  IMAD.X R13, RZ, RZ, R13, P1 ;  /* 0x000000ffff0d7224 */ /* 0x000fc800008e060d */
[----:B------:R-:W-:-:S04]  /*13e30*/  IMAD.WIDE.U32 R4, R13, UR8, RZ ;  /* 0x000000080d047c25 */ /* 0x000fc8000f8e00ff */
[----:B------:R-:W-:-:S04]  /*13e40*/  IMAD.WIDE.U32 R4, P1, R3, UR9, R4 ;  /* 0x0000000903047c25 */ /* 0x000fc8000f820004 */
[----:B------:R-:W-:-:S04]  /*13e50*/  IMAD.WIDE.U32 R2, R3, UR8, RZ ;  /* 0x0000000803027c25 */ /* 0x000fc8000f8e00ff */
[----:B------:R-:W-:Y:S01]  /*13e60*/  IMAD.MOV.U32 R2, RZ, RZ, R5 ;  /* 0x000000ffff027224 */ /* 0x000fe200078e0005 */
[----:B------:R-:W-:Y:S01]  /*13e70*/  IADD3 RZ, P3, R3, R4, RZ ;  /* 0x0000000403ff7210 */ /* 0x000fe20007f7e0ff */
[----:B------:R-:W-:-:S04]  /*13e80*/  IMAD.X R3, RZ, RZ, RZ, P1 ;  /* 0x000000ffff037224 */ /* 0x000fc800008e06ff */
[----:B------:R-:W-:-:S08]  /*13e90*/  IMAD.WIDE.U32.X R2, R13, UR9, R2, P3 ;  /* 0x000000090d027c25 */ /* 0x000fd000098e0402 */
.L_x_561:
[----:B------:R-:W-:Y:S01]  /*13ea0*/  ULDC UR7, c[0x0][0x648] ;  /* 0x0001920000077ab9 */ /* 0x000fe20000000800 */
[----:B------:R-:W-:Y:S01]  /*13eb0*/  LOP3.LUT R12, R12, UR6, RZ, 0xc0, !PT ;  /* 0x000000060c0c7c12 */ /* 0x000fe2000f8ec0ff */
[----:B------:R-:W-:Y:S01]  /*13ec0*/  UISETP.NE.AND UP0, UPT, UR46, URZ, UPT ;  /* 0x0000003f2e00728c */ /* 0x000fe2000bf05270 */
[----:B------:R-:W-:Y:S01]  /*13ed0*/  SHF.R.U64 R3, R2, UR7, R3 ;  /* 0x0000000702037c19 */ /* 0x000fe20008001203 */
[----:B------:R-:W-:Y:S01]  /*13ee0*/  ULDC UR7, c[0x0][0x638] ;  /* 0x00018e0000077ab9 */ /* 0x000fe20000000800 */
[----:B------:R-:W-:Y:S02]  /*13ef0*/  LOP3.LUT R4, R10, UR4, RZ, 0xc0, !PT ;  /* 0x000000040a047c12 */ /* 0x000fe4000f8ec0ff */
[C---:B------:R-:W-:Y:S01]  /*13f00*/  IADD3 R2, -R3.reuse, RZ, RZ ;  /* 0x000000ff03027210 */ /* 0x040fe20007ffe1ff */
[----:B------:R-:W-:Y:S01]  /*13f10*/  IMAD R12, R3, UR5, R12 ;  /* 0x00000005030c7c24 */ /* 0x000fe2000f8e020c */
[----:B------:R-:W-:Y:S02]  /*13f20*/  PLOP3.LUT P1, PT, PT, PT, UP0, 0x40, 0x0 ;  /* 0x000000000000781c */ /* 0x000fe40003f2e808 */
[----:B------:R-:W-:Y:S01]  /*13f30*/  PLOP3.LUT P3, PT, PT, PT, UP0, 0x40, 0x0 ;  /* 0x000000000000781c */ /* 0x000fe20003f6e808 */
[----:B------:R-:W-:Y:S01]  /*13f40*/  IMAD R11, R2, UR7, R11 ;  /* 0x00000007020b7c24 */ /* 0x000fe2000f8e020b */
[----:B------:R-:W-:-:S02]  /*13f50*/  ULDC UR7, c[0x0][0x610] ;  /* 0x0001840000077ab9 */ /* 0x000fc40000000800 */
[----:B------:R-:W-:Y:S01]  /*13f60*/  IMAD R7, R12, UR7, R7 ;  /* 0x000000070c077c24 */ /* 0x000fe2000f8e0207 */
[----:B------:R-:W-:Y:S02]  /*13f70*/  ULDC UR7, c[0x0][0x600] ;  /* 0x0001800000077ab9 */ /* 0x000fe40000000800 */
[----:B------:R-:W-:-:S05]  /*13f80*/  IMAD R4, R11, UR7, R4 ;  /* 0x000000070b047c24 */ /* 0x000fca000f8e0204 */
[----:B------:R-:W-:Y:S02]  /*13f90*/  SEL R2, R4, R7, P1 ;  /* 0x0000000704027207 */ /* 0x000fe40000800000 */
[----:B------:R-:W-:Y:S01]  /*13fa0*/  SEL R3, R7, R4, P3 ;  /* 0x0000000407037207 */ /* 0x000fe20001800000 */
[----:B------:R-:W-:-:S07]  /*13fb0*/  IMAD.MOV.U32 R4, RZ, RZ, 0x1 ;  /* 0x00000001ff047424 */ /* 0x000fce00078e00ff */
.L_x_559:
[----:B------:R-:W-:Y:S05]  /*13fc0*/  BSYNC B1 ;  /* 0x0000000000017941 */ /* 0x000fea0003800000 */
.L_x_558:
[----:B------:R-:W-:-:S13]  /*13fd0*/  LOP3.LUT P1, RZ, R4, 0xff, RZ, 0xc0, !PT ;  /* 0x000000ff04ff7812 */ /* 0x000fda000782c0ff */
[----:B------:R-:W-:Y:S05]  /*13fe0*/  @P1 BRA `(.L_x_562) ;  /* 0xfffffff4001c1947 */ /* 0x000fea000383ffff */
[----:B------:R-:W-:Y:S05]  /*13ff0*/  BSYNC B0 ;  /* 0x0000000000007941 */ /* 0x000fea0003800000 */
.L_x_550:
[----:B------:R-:W-:-:S03]  /*14000*/  UMOV UR7, 0xffffffff ;  /* 0xffffffff00077882 */ /* 0x000fc60000000000 */
[----:B------:R-:W-:Y:S05]  /*14010*/  BRA.DIV UR7, `(.L_x_563) ;  /* 0x0000000607847947 */ /* 0x000fea000b800000 */
[----:B------:R-:W-:-:S13]  /*14020*/  ELECT P6, URZ, PT ;  /* 0x00000000003f782f */ /* 0x000fda00038c0000 */
.L_x_580:
[----:B------:R-:W-:Y:S04]  /*14030*/  BSSY B0, `(.L_x_564) ;  /* 0x0000047000007945 */ /* 0x000fe80003800000 */
[----:B------:R-:W-:Y:S05]  /*14040*/  @!P6 BRA `(.L_x_565) ;  /* 0x000000040014e947 */ /* 0x000fea0003800000 */
[----:B------:R-:W-:-:S04]  /*14050*/  ULOP3.LUT UR7, UR40, 0x2, URZ, 0xfc, !UPT ;  /* 0x0000000228077892 */ /* 0x000fc8000f8efc3f */
[----:B------:R-:W-:-:S06]  /*14060*/  UISETP.NE.AND UP0, UPT, UR7, 0x3, UPT ;  /* 0x000000030700788c */ /* 0x000fcc000bf05270 */
[----:B------:R-:W-:-:S13]  /*14070*/  PLOP3.LUT P0, PT, PT, PT, UP0, 0x80, 0x0 ;  /* 0x000000000000781c */ /* 0x000fda0003f0f008 */
[----:B------:R-:W-:Y:S05]  /*14080*/  @!P0 BRA `(.L_x_566) ;  /* 0x0000000000048947 */ /* 0x000fea0003800000 */
[----:B------:R-:W-:Y:S01]  /*14090*/  BPT.TRAP 0x1 ;  /* 0x000000040000795c */ /* 0x000fe20000300000 */
.L_x_566:
[----:B------:R-:W0:Y:S01]  /*140a0*/  S2R R3, SR_CgaCtaId ;  /* 0x0000000000037919 */ /* 0x000e220000008800 */
[----:B------:R-:W-:-:S04]  /*140b0*/  MOV R2, 0x400 ;  /* 0x0000040000027802 */ /* 0x000fc80000000f00 */
[----:B0-----:R-:W-:Y:S02]  /*140c0*/  LEA R3, R3, R2, 0x18 ;  /* 0x0000000203037211 */ /* 0x001fe400078ec0ff */
[----:B------:R-:W-:-:S03]  /*140d0*/  SHF.L.U32 R2, R0, 0x1f, RZ ;  /* 0x0000001f00027819 */ /* 0x000fc600000006ff */
[----:B------:R-:W-:-:S04]  /*140e0*/  VIADD R3, R3, 0x38 ;  /* 0x0000003803037836 */ /* 0x000fc80000000000 */
[----:B------:R-:W-:-:S04]  /*140f0*/  IMAD R5, R6, 0x8, R3 ;  /* 0x0000000806057824 */ /* 0x000fc800078e0203 */
[----:B------:R-:W0:Y:S02]  /*14100*/  SYNCS.PHASECHK.TRANS64.TRYWAIT P0, [R5+URZ], R2 ;  /* 0x00000002050075a7 */ /* 0x000e24000800017f */
[----:B0-----:R-:W-:Y:S05]  /*14110*/  @!P0 BRA `(.L_x_567) ;  /* 0x0000000400648947 */ /* 0x001fea0003800000 */
.L_x_581:
[----:B------:R-:W-:-:S04]  /*14120*/  IADD3 R6, R6, 0x1, RZ ;  /* 0x0000000106067810 */ /* 0x000fc80007ffe0ff */
[----:B------:R-:W-:-:S04]  /*14130*/  ISETP.NE.AND P0, PT, R6, 0x7, PT ;  /* 0x000000070600780c */ /* 0x000fc80003f05270 */
[----:B0-----:R-:W-:Y:S02]  /*14140*/  SEL R5, RZ, 0x1, P0 ;  /* 0x00000001ff057807 */ /* 0x001fe40000000000 */
[----:B------:R-:W-:Y:S02]  /*14150*/  SEL R6, R6, RZ, P0 ;  /* 0x000000ff06067207 */ /* 0x000fe40000000000 */
[----:B------:R-:W-:-:S03]  /*14160*/  LOP3.LUT R5, R0, R5, RZ, 0x3c, !PT ;  /* 0x0000000500057212 */ /* 0x000fc600078e3cff */
[----:B------:R-:W-:Y:S01]  /*14170*/  IMAD R7, R6, 0x8, R3 ;  /* 0x0000000806077824 */ /* 0x000fe200078e0203 */
[----:B------:R-:W-:-:S04]  /*14180*/  SHF.L.U32 R0, R5, 0x1f, RZ ;  /* 0x0000001f05007819 */ /* 0x000fc800000006ff */
[----:B------:R-:W0:Y:S02]  /*14190*/  SYNCS.PHASECHK.TRANS64.TRYWAIT P0, [R7+URZ], R0 ;  /* 0x00000000070075a7 */ /* 0x000e24000800017f */
[----:B0-----:R-:W-:Y:S05]  /*141a0*/  @!P0 BRA `(.L_x_568) ;  /* 0x0000000400548947 */ /* 0x001fea0003800000 */
.L_x_582:
[----:B0-----:R-:W-:-:S05]  /*141b0*/  VIADD R0, R6, 0x1 ;  /* 0x0000000106007836 */ /* 0x001fca0000000000 */
[----:B------:R-:W-:-:S04]  /*141c0*/  ISETP.NE.AND P0, PT, R0, 0x7, PT ;  /* 0x000000070000780c */ /* 0x000fc80003f05270 */
[----:B------:R-:W-:Y:S02]  /*141d0*/  SEL R2, RZ, 0x1, P0 ;  /* 0x00000001ff027807 */ /* 0x000fe40000000000 */
[----:B------:R-:W-:Y:S02]  /*141e0*/  SEL R4, R0, RZ, P0 ;  /* 0x000000ff00047207 */ /* 0x000fe40000000000 */
[----:B------:R-:W-:-:S03]  /*141f0*/  LOP3.LUT R5, R5, R2, RZ, 0x3c, !PT ;  /* 0x0000000205057212 */ /* 0x000fc600078e3cff */
[----:B------:R-:W-:Y:S01]  /*14200*/  IMAD R7, R4, 0x8, R3 ;  /* 0x0000000804077824 */ /* 0x000fe200078e0203 */
[----:B------:R-:W-:-:S04]  /*14210*/  SHF.L.U32 R0, R5, 0x1f, RZ ;  /* 0x0000001f05007819 */ /* 0x000fc800000006ff */
[----:B------:R-:W0:Y:S02]  /*14220*/  SYNCS.PHASECHK.TRANS64.TRYWAIT P0, [R7+URZ], R0 ;  /* 0x00000000070075a7 */ /* 0x000e24000800017f */
[----:B0-----:R-:W-:Y:S05]  /*14230*/  @!P0 BRA `(.L_x_569) ;  /* 0x0000000400448947 */ /* 0x001fea0003800000 */
.L_x_583:
[----:B0-----:R-:W-:-:S04]  /*14240*/  IADD3 R0, R4, 0x1, RZ ;  /* 0x0000000104007810 */ /* 0x001fc80007ffe0ff */
        /* <DEDUP_REMOVED lines=8> */
.L_x_584:
        /* <DEDUP_REMOVED lines=9> */
.L_x_585:
        /* <DEDUP_REMOVED lines=9> */
.L_x_586:
[----:B0-----:R-:W-:-:S05]  /*143f0*/  VIADD R0, R4, 0x1 ;  /* 0x0000000104007836 */ /* 0x001fca0000000000 */
[----:B------:R-:W-:-:S04]  /*14400*/  ISETP.NE.AND P0, PT, R0, 0x7, PT ;  /* 0x000000070000780c */ /* 0x000fc80003f05270 */
[----:B------:R-:W-:Y:S02]  /*14410*/  SEL R2, RZ, 0x1, P0 ;  /* 0x00000001ff027807 */ /* 0x000fe40000000000 */
[----:B------:R-:W-:Y:S02]  /*14420*/  SEL R0, R0, RZ, P0 ;  /* 0x000000ff00007207 */ /* 0x000fe40000000000 */
[----:B------:R-:W-:-:S03]  /*14430*/  LOP3.LUT R2, R5, R2, RZ, 0x3c, !PT ;  /* 0x0000000205027212 */ /* 0x000fc600078e3cff */
[----:B------:R-:W-:Y:S01]  /*14440*/  IMAD R3, R0, 0x8, R3 ;  /* 0x0000000800037824 */ /* 0x000fe200078e0203 */
[----:B------:R-:W-:-:S07]  /*14450*/  SHF.L.U32 R0, R2, 0x1f, RZ ;  /* 0x0000001f02007819 */ /* 0x000fce00000006ff */
.L_x_573:
[----:B0-----:R0:W1:Y:S02]  /*14460*/  SYNCS.PHASECHK.TRANS64.TRYWAIT P0, [R3+URZ], R0 ;  /* 0x00000000030075a7 */ /* 0x001064000800017f */
[----:B-1----:R-:W-:Y:S05]  /*14470*/  @!P0 NANOSLEEP.SYNCS 0x989680 ;  /* 0x009896800000895d */ /* 0x002fea0003900000 */
[----:B------:R-:W1:Y:S02]  /*14480*/  @!P0 SYNCS.PHASECHK.TRANS64 P0, [R3+URZ], R0 ;  /* 0x00000000030085a7 */ /* 0x000e64000800007f */
[----:B-1----:R-:W-:Y:S05]  /*14490*/  @!P0 BRA `(.L_x_573) ;  /* 0xfffffffc00f08947 */ /* 0x002fea000383ffff */
.L_x_565:
[----:B------:R-:W-:Y:S05]  /*144a0*/  BSYNC B0 ;  /* 0x0000000000007941 */ /* 0x000fea0003800000 */
.L_x_564:
[----:B------:R-:W-:Y:S05]  /*144b0*/  EXIT ;  /* 0x000000000000794d */ /* 0x000fea0003800000 */
.L_x_17:
[----:B-1----:R1:W3:Y:S02]  /*144c0*/  SYNCS.PHASECHK.TRANS64.TRYWAIT P1, [R3+URZ], R2 ;  /* 0x00000002030075a7 */ /* 0x0022e4000802017f */
[----:B---3--:R-:W-:Y:S05]  /*144d0*/  @!P1 NANOSLEEP.SYNCS 0x989680 ;  /* 0x009896800000995d */ /* 0x008fea0003900000 */
[----:B------:R-:W3:Y:S02]  /*144e0*/  @!P1 SYNCS.PHASECHK.TRANS64 P1, [R3+URZ], R2 ;  /* 0x00000002030095a7 */ /* 0x000ee4000802007f */
[----:B---3--:R-:W-:Y:S05]  /*144f0*/  @!P1 BRA `(.L_x_17) ;  /* 0xfffffffc00f09947 */ /* 0x008fea000383ffff */
[----:B------:R-:W-:Y:S05]  /*14500*/  BRA `(.L_x_16) ;  /* 0xfffffecc00f07947 */ /* 0x000fea000383ffff */
.L_x_22:
[----:B-1----:R1:W2:Y:S02]  /*14510*/  SYNCS.PHASECHK.TRANS64.TRYWAIT P1, [R4+URZ], R5 ;  /* 0x00000005040075a7 */ /* 0x0022a4000802017f */
[----:B--2---:R-:W-:Y:S05]  /*14520*/  @!P1 NANOSLEEP.SYNCS 0x989680 ;  /* 0x009896800000995d */ /* 0x004fea0003900000 */
[----:B------:R-:W2:Y:S02]  /*14530*/  @!P1 SYNCS.PHASECHK.TRANS64 P1, [R4+URZ], R5 ;  /* 0x00000005040095a7 */ /* 0x000ea4000802007f */
[----:B--2---:R-:W-:Y:S05]  /*14540*/  @!P1 BRA `(.L_x_22) ;  /* 0xfffffffc00f09947 */ /* 0x004fea000383ffff */
[----:B------:R-:W-:Y:S05]  /*14550*/  BRA `(.L_x_21) ;  /* 0xfffffee400407947 */ /* 0x000fea000383ffff */
.L_x_551:
[----:B------:R-:W-:Y:S01]  /*14560*/  BSSY B1, `(.L_x_574) ;  /* 0x0000006000017945 */ /* 0x000fe20003800000 */
[----:B------:R-:W-:-:S07]  /*14570*/  MOV R15, 0xffffffff ;  /* 0xffffffff000f7802 */ /* 0x000fce0000000f00 */
[----:B------:R-:W-:Y:S05]  /*14580*/  WARPSYNC.COLLECTIVE R15, `(.L_x_575) ;  /* 0x000000000f0c7348 */ /* 0x000fea0003c00000 */
[----:B------:R-:W-:Y:S02]  /*14590*/  ELECT P6, UR62, PT ;  /* 0x00000000003e782f */ /* 0x000fe400038c0000 */
[----:B------:R-:W-:Y:S01]  /*145a0*/  MOV R14, UR62 ;  /* 0x0000003e000e7c02 */ /* 0x000fe20008000f00 */
[----:B------:R-:W-:Y:S10]  /*145b0*/  ENDCOLLECTIVE ;  /* 0x000000000000791b */ /* 0x000ff40003800000 */
.L_x_575:
[----:B------:R-:W-:Y:S05]  /*145c0*/  BSYNC B1 ;  /* 0x0000000000017941 */ /* 0x000fea0003800000 */
.L_x_574:
[----:B------:R-:W-:Y:S05]  /*145d0*/  BRA `(.L_x_576) ;  /* 0xffffffec00ac7947 */ /* 0x000fea000383ffff */
.L_x_554:
[----:B0-----:R0:W1:Y:S02]  /*145e0*/  SYNCS.PHASECHK.TRANS64.TRYWAIT P1, [R10+URZ+0x38], R5 ;  /* 0x000038050a0075a7 */ /* 0x001064000802017f */
[----:B-1----:R-:W-:Y:S05]  /*145f0*/  @!P1 NANOSLEEP.SYNCS 0x989680 ;  /* 0x009896800000995d */ /* 0x002fea0003900000 */
[----:B------:R-:W1:Y:S02]  /*14600*/  @!P1 SYNCS.PHASECHK.TRANS64 P1, [R10+URZ+0x38], R5 ;  /* 0x000038050a0095a7 */ /* 0x000e64000802007f */
[----:B-1----:R-:W-:Y:S05]  /*14610*/  @!P1 BRA `(.L_x_554) ;  /* 0xfffffffc00f09947 */ /* 0x002fea000383ffff */
[----:B------:R-:W-:Y:S05]  /*14620*/  BRA `(.L_x_577) ;  /* 0xffffffec00e07947 */ /* 0x000fea000383ffff */
.L_x_563:
[----:B------:R-:W-:Y:S01]  /*14630*/  BSSY B0, `(.L_x_578) ;  /* 0x0000006000007945 */ /* 0x000fe20003800000 */
[----:B------:R-:W-:-:S07]  /*14640*/  IMAD.MOV.U32 R15, RZ, RZ, -0x1 ;  /* 0xffffffffff0f7424 */ /* 0x000fce00078e00ff */
[----:B------:R-:W-:Y:S05]  /*14650*/  WARPSYNC.COLLECTIVE R15, `(.L_x_579) ;  /* 0x000000000f0c7348 */ /* 0x000fea0003c00000 */
[----:B------:R-:W-:Y:S02]  /*14660*/  ELECT P6, UR62, PT ;  /* 0x00000000003e782f */ /* 0x000fe400038c0000 */
[----:B------:R-:W-:Y:S01]  /*14670*/  MOV R14, UR62 ;  /* 0x0000003e000e7c02 */ /* 0x000fe20008000f00 */
[----:B------:R-:W-:Y:S10]  /*14680*/  ENDCOLLECTIVE ;  /* 0x000000000000791b */ /* 0x000ff40003800000 */
.L_x_579:
[----:B------:R-:W-:Y:S05]  /*14690*/  BSYNC B0 ;  /* 0x0000000000007941 */ /* 0x000fea0003800000 */
.L_x_578:
[----:B------:R-:W-:Y:S05]  /*146a0*/  BRA `(.L_x_580) ;  /* 0xfffffff800607947 */ /* 0x000fea000383ffff */
.L_x_567:
[----:B0-----:R0:W1:Y:S02]  /*146b0*/  SYNCS.PHASECHK.TRANS64.TRYWAIT P0, [R5+URZ], R2 ;  /* 0x00000002050075a7 */ /* 0x001064000800017f */
[----:B-1----:R-:W-:Y:S05]  /*146c0*/  @!P0 NANOSLEEP.SYNCS 0x989680 ;  /* 0x009896800000895d */ /* 0x002fea0003900000 */
[----:B------:R-:W1:Y:S02]  /*146d0*/  @!P0 SYNCS.PHASECHK.TRANS64 P0, [R5+URZ], R2 ;  /* 0x00000002050085a7 */ /* 0x000e64000800007f */
[----:B-1----:R-:W-:Y:S05]  /*146e0*/  @!P0 BRA `(.L_x_567) ;  /* 0xfffffffc00f08947 */ /* 0x002fea000383ffff */
[----:B------:R-:W-:Y:S05]  /*146f0*/  BRA `(.L_x_581) ;  /* 0xfffffff800887947 */ /* 0x000fea000383ffff */
.L_x_568:
[----:B0-----:R0:W1:Y:S02]  /*14700*/  SYNCS.PHASECHK.TRANS64.TRYWAIT P0, [R7+URZ], R0 ;  /* 0x00000000070075a7 */ /* 0x001064000800017f */
[----:B-1----:R-:W-:Y:S05]  /*14710*/  @!P0 NANOSLEEP.SYNCS 0x989680 ;  /* 0x009896800000895d */ /* 0x002fea0003900000 */
[----:B------:R-:W1:Y:S02]  /*14720*/  @!P0 SYNCS.PHASECHK.TRANS64 P0, [R7+URZ], R0 ;  /* 0x00000000070085a7 */ /* 0x000e64000800007f */
[----:B-1----:R-:W-:Y:S05]  /*14730*/  @!P0 BRA `(.L_x_568) ;  /* 0xfffffffc00f08947 */ /* 0x002fea000383ffff */
[----:B------:R-:W-:Y:S05]  /*14740*/  BRA `(.L_x_582) ;  /* 0xfffffff800987947 */ /* 0x000fea000383ffff */
.L_x_569:
[----:B0-----:R0:W1:Y:S02]  /*14750*/  SYNCS.PHASECHK.TRANS64.TRYWAIT P0, [R7+URZ], R0 ;  /* 0x00000000070075a7 */ /* 0x001064000800017f */
[----:B-1----:R-:W-:Y:S05]  /*14760*/  @!P0 NANOSLEEP.SYNCS 0x989680 ;  /* 0x009896800000895d */ /* 0x002fea0003900000 */
[----:B------:R-:W1:Y:S02]  /*14770*/  @!P0 SYNCS.PHASECHK.TRANS64 P0, [R7+URZ], R0 ;  /* 0x00000000070085a7 */ /* 0x000e64000800007f */
[----:B-1----:R-:W-:Y:S05]  /*14780*/  @!P0 BRA `(.L_x_569) ;  /* 0xfffffffc00f08947 */ /* 0x002fea000383ffff */
[----:B------:R-:W-:Y:S05]  /*14790*/  BRA `(.L_x_583) ;  /* 0xfffffff800a87947 */ /* 0x000fea000383ffff */
.L_x_570:
[----:B0-----:R0:W1:Y:S02]  /*147a0*/  SYNCS.PHASECHK.TRANS64.TRYWAIT P0, [R7+URZ], R0 ;  /* 0x00000000070075a7 */ /* 0x001064000800017f */
[----:B-1----:R-:W-:Y:S05]  /*147b0*/  @!P0 NANOSLEEP.SYNCS 0x989680 ;  /* 0x009896800000895d */ /* 0x002fea0003900000 */
[----:B------:R-:W1:Y:S02]  /*147c0*/  @!P0 SYNCS.PHASECHK.TRANS64 P0, [R7+URZ], R0 ;  /* 0x00000000070085a7 */ /* 0x000e64000800007f */
[----:B-1----:R-:W-:Y:S05]  /*147d0*/  @!P0 BRA `(.L_x_570) ;  /* 0xfffffffc00f08947 */ /* 0x002fea000383ffff */
[----:B------:R-:W-:Y:S05]  /*147e0*/  BRA `(.L_x_584) ;  /* 0xfffffff800b87947 */ /* 0x000fea000383ffff */
.L_x_571:
[----:B0-----:R0:W1:Y:S02]  /*147f0*/  SYNCS.PHASECHK.TRANS64.TRYWAIT P0, [R7+URZ], R0 ;  /* 0x00000000070075a7 */ /* 0x001064000800017f */
[----:B-1----:R-:W-:Y:S05]  /*14800*/  @!P0 NANOSLEEP.SYNCS 0x989680 ;  /* 0x009896800000895d */ /* 0x002fea0003900000 */
[----:B------:R-:W1:Y:S02]  /*14810*/  @!P0 SYNCS.PHASECHK.TRANS64 P0, [R7+URZ], R0 ;  /* 0x00000000070085a7 */ /* 0x000e64000800007f */
[----:B-1----:R-:W-:Y:S05]  /*14820*/  @!P0 BRA `(.L_x_571) ;  /* 0xfffffffc00f08947 */ /* 0x002fea000383ffff */
[----:B------:R-:W-:Y:S05]  /*14830*/  BRA `(.L_x_585) ;  /* 0xfffffff800c87947 */ /* 0x000fea000383ffff */
.L_x_572:
[----:B0-----:R0:W1:Y:S02]  /*14840*/  SYNCS.PHASECHK.TRANS64.TRYWAIT P0, [R7+URZ], R0 ;  /* 0x00000000070075a7 */ /* 0x001064000800017f */
[----:B-1----:R-:W-:Y:S05]  /*14850*/  @!P0 NANOSLEEP.SYNCS 0x989680 ;  /* 0x009896800000895d */ /* 0x002fea0003900000 */
[----:B------:R-:W1:Y:S02]  /*14860*/  @!P0 SYNCS.PHASECHK.TRANS64 P0, [R7+URZ], R0 ;  /* 0x00000000070085a7 */ /* 0x000e64000800007f */
[----:B-1----:R-:W-:Y:S05]  /*14870*/  @!P0 BRA `(.L_x_572) ;  /* 0xfffffffc00f08947 */ /* 0x002fea000383ffff */
[----:B------:R-:W-:Y:S05]  /*14880*/  BRA `(.L_x_586) ;  /* 0xfffffff800d87947 */ /* 0x000fea000383ffff */
.L_x_587:
[----:B------:R-:W-:-:S00]  /*14890*/  BRA `(.L_x_587) ;  /* 0xfffffffc00fc7947 */ /* 0x000fc0000383ffff */
[----:B------:R-:W-:-:S00]  /*148a0*/  NOP ;  /* 0x0000000000007918 */ /* 0x000fc00000000000 */
        /* <DEDUP_REMOVED lines=13> */
.L_x_588:


//--------------------- .nv.global.init           --------------------------
	.section	.nv.global.init,"aw",@progbits
.nv.global.init:
	.type		$str$22,@object
	.size		$str$22,($str$23 - $str$22)
$str$22:
        /*0000*/ 	.byte	0x6b, 0x5f, 0x74, 0x69, 0x6c, 0x65, 0x5f, 0x63, 0x6f, 0x75, 0x6e, 0x74, 0x20, 0x3e, 0x3d, 0x20
        /*0010*/ 	.byte	0x31, 0x00
	.type		$str$23,@object
	.size		$str$23,(__unnamed_1 - $str$23)
$str$23:
        /*0012*/ 	.byte	0x2f, 0x74, 0x6d, 0x70, 0x2f, 0x63, 0x75, 0x74, 0x6c, 0x61, 0x73, 0x73, 0x5f, 0x73, 0x77, 0x65
        /*0022*/ 	.byte	0x65, 0x70, 0x5f, 0x73, 0x72, 0x63, 0x2f, 0x69, 0x6e, 0x63, 0x6c, 0x75, 0x64, 0x65, 0x2f, 0x63
        /*0032*/ 	.byte	0x75, 0x74, 0x6c, 0x61, 0x73, 0x73, 0x2f, 0x67, 0x65, 0x6d, 0x6d, 0x2f, 0x63, 0x6f, 0x6c, 0x6c
        /*0042*/ 	.byte	0x65, 0x63, 0x74, 0x69, 0x76, 0x65, 0x2f, 0x73, 0x6d, 0x39, 0x30, 0x5f, 0x6d, 0x6d, 0x61, 0x5f
        /*0052*/ 	.byte	0x74, 0x6d, 0x61, 0x5f, 0x67, 0x6d, 0x6d, 0x61, 0x5f, 0x73, 0x73, 0x5f, 0x77, 0x61, 0x72, 0x70
        /*0062*/ 	.byte	0x73, 0x70, 0x65, 0x63, 0x69, 0x61, 0x6c, 0x69, 0x7a, 0x65, 0x64, 0x2e, 0x68, 0x70, 0x70, 0x00
	.type		__unnamed_1,@object
	.size		__unnamed_1,(.L_0 - __unnamed_1)
__unnamed_1:
        /* <DEDUP_REMOVED lines=173> */
        /*0b42*/ 	.byte	0x5d, 0x00
.L_0:


//--------------------- .nv.shared._ZN7cutlass13device_kernelINS_4gemm6kernel13GemmUniversalIN4cute5tupleIJiiiiEEENS1_10collective13CollectiveMmaINS1_34MainloopSm90TmaGmmaWarpSpecializedILi7ENS5_IJNS4_1CILi1EEESB_SB_EEENS1_35KernelTmaWarpSpecializedCooperativeEEENS5_IJNSA_ILi256EEESF_NSA_ILi64EEEEEEaNS5_IJlSB_lEEEaSI_NS4_8TiledMMAINS4_8MMA_AtomIJNS4_4SM904GMMA27MMA_64x256x32_S32S8S8_SS_TNEEEENS4_6LayoutINS5_IJNSA_ILi2EEESB_SB_EEENS5_IJSB_NSA_ILi0EEESS_EEEEENS5_IJNS4_10UnderscoreESV_SV_EEEEENS4_13SM90_TMA_LOADENS4_14ComposedLayoutINS4_7SwizzleILi2ELi4ELi3EEENS4_18smem_ptr_flag_bitsILi8EEENSP_INS5_IJNSA_ILi8EEESG_EEENS5_IJSG_SB_EEEEEEEvNS4_8identityESY_S18_vS19_EENS_8epilogue10collective6detail29Sm90TmaWarpSpecializedAdapterINS1C_15DefaultEpilogueIaSI_SI_NS1B_6thread17LinearCombinationIaLi1EiiLNS1G_9ScaleType4KindE0ELNS_15FloatRoundStyleE2EaEENS1_15EpilogueDefaultEEEEEvvEEEEvNT_6ParamsE --------------------------
	.section	.nv.shared._ZN7cutlass13device_kernelINS_4gemm6kernel13GemmUniversalIN4cute5tupleIJiiiiEEENS1_10collective13CollectiveMmaINS1_34MainloopSm90TmaGmmaWarpSpecializedILi7ENS5_IJNS4_1CILi1EEESB_SB_EEENS1_35KernelTmaWarpSpecializedCooperativeEEENS5_IJNSA_ILi256EEESF_NSA_ILi64EEEEEEaNS5_IJlSB_lEEEaSI_NS4_8TiledMMAINS4_8MMA_AtomIJNS4_4SM904GMMA27MMA_64x256x32_S32S8S8_SS_TNEEEENS4_6LayoutINS5_IJNSA_ILi2EEESB_SB_EEENS5_IJSB_NSA_ILi0EEESS_EEEEENS5_IJNS4_10UnderscoreESV_SV_EEEEENS4_13SM90_TMA_LOADENS4_14ComposedLayoutINS4_7SwizzleILi2ELi4ELi3EEENS4_18smem_ptr_flag_bitsILi8EEENSP_INS5_IJNSA_ILi8EEESG_EEENS5_IJSG_SB_EEEEEEEvNS4_8identityESY_S18_vS19_EENS_8epilogue10collective6detail29Sm90TmaWarpSpecializedAdapterINS1C_15DefaultEpilogueIaSI_SI_NS1B_6thread17LinearCombinationIaLi1EiiLNS1G_9ScaleType4KindE0ELNS_15FloatRoundStyleE2EaEENS1_15EpilogueDefaultEEEEEvvEEEEvNT_6ParamsE,"aw",@nobits
	.sectionflags	@""
	.align	16
	.zero		1024


//--------------------- .nv.shared.reserved.0     --------------------------
	.section	.nv.shared.reserved.0,"aw",@nobits
	.weak		__nv_reservedSMEM_offset_0_alias
	.size		__nv_reservedSMEM_offset_0_alias, 0, 0
	.other		__nv_reservedSMEM_offset_0_alias,@"STO_CUDA_RESERVED_SHARED STV_DEFAULT"
__nv_reservedSMEM_offset_0_alias:
	.zero		0


//--------------------- .nv.global                --------------------------
	.section	.nv.global,"aw",@nobits
.nv.global:
	.type		_ZN40_INTERNAL_a33056b9_4_k_cu_e6dc5c6f_172094cute1_E,@object
	.size		_ZN40_INTERNAL_a33056b9_4_k_cu_e6dc5c6f_172094cute1_E,(_ZN40_INTERNAL_a33056b9_4_k_cu_e6dc5c6f_172094cuda3std3__45__cpo6cbeginE - _ZN40_INTERNAL_a33056b9_4_k_cu_e6dc5c6f_172094cute1_E)
_ZN40_INTERNAL_a33056b9_4_k_cu_e6dc5c6f_172094cute1_E:
	.zero		1
	.type		_ZN40_INTERNAL_a33056b9_4_k_cu_e6dc5c6f_172094cuda3std3__45__cpo6cbeginE,@object
	.size		_ZN40_INTERNAL_a33056b9_4_k_cu_e6dc5c6f_172094cuda3std3__45__cpo6cbeginE,(_ZN40_INTERNAL_a33056b9_4_k_cu_e6dc5c6f_172094cuda3std3__48in_placeE - _ZN40_INTERNAL_a33056b9_4_k_cu_e6dc5c6f_172094cuda3std3__45__cpo6cbeginE)
_ZN40_INTERNAL_a33056b9_4_k_cu_e6dc5c6f_172094cuda3std3__45__cpo6cbeginE:
	.zero		1
	.type		_ZN40_INTERNAL_a33056b9_4_k_cu_e6dc5c6f_172094cuda3std3__48in_placeE,@object
	.size		_ZN40_INTERNAL_a33056b9_4_k_cu_e6dc5c6f_172094cuda3std3__48in_placeE,(_ZN40_INTERNAL_a33056b9_4_k_cu_e6dc5c6f_172094cuda3std6ranges3__45__cpo9iter_moveE - _ZN40_INTERNAL_a33056b9_4_k_cu_e6dc5c6f_172094cuda3std3__48in_placeE)
_ZN40_INTERNAL_a33056b9_4_k_cu_e6dc5c6f_172094cuda3std3__48in_placeE:
	.zero		1
	.type		_ZN40_INTERNAL_a33056b9_4_k_cu_e6dc5c6f_172094cuda3std6ranges3__45__cpo9iter_moveE,@object
	.size		_ZN40_INTERNAL_a33056b9_4_k_cu_e6dc5c6f_172094cuda3std6ranges3__45__cpo9iter_moveE,(_ZN40_INTERNAL_a33056b9_4_k_cu_e6dc5c6f_172094cuda3std3__45__cpo5beginE - _ZN40_INTERNAL_a33056b9_4_k_cu_e6dc5c6f_172094cuda3std6ranges3__45__cpo9iter_moveE)
_ZN40_INTERNAL_a33056b9_4_k_cu_e6dc5c6f_172094cuda3std6ranges3__45__cpo9iter_moveE:
	.zero		1
	.type		_ZN40_INTERNAL_a33056b9_4_k_cu_e6dc5c6f_172094cuda3std3__45__cpo5beginE,@object
	.size		_ZN40_INTERNAL_a33056b9_4_k_cu_e6dc5c6f_172094cuda3std3__45__cpo5beginE,(_ZN40_INTERNAL_a33056b9_4_k_cu_e6dc5c6f_172094cuda3std3__442_GLOBAL__N__a33056b9_4_k_cu_e6dc5c6f_172096ignoreE - _ZN40_INTERNAL_a33056b9_4_k_cu_e6dc5c6f_172094cuda3std3__45__cpo5beginE)
_ZN40_INTERNAL_a33056b9_4_k_cu_e6dc5c6f_172094cuda3std3__45__cpo5beginE:
	.zero		1
	.type		_ZN40_INTERNAL_a33056b9_4_k_cu_e6dc5c6f_172094cuda3std3__442_GLOBAL__N__a33056b9_4_k_cu_e6dc5c6f_172096ignoreE,@object
	.size		_ZN40_INTERNAL_a33056b9_4_k_cu_e6dc5c6f_172094cuda3std3__442_GLOBAL__N__a33056b9_4_k_cu_e6dc5c6f_172096ignoreE,(_ZN40_INTERNAL_a33056b9_4_k_cu_e6dc5c6f_172094cute7productE - _ZN40_INTERNAL_a33056b9_4_k_cu_e6dc5c6f_172094cuda3std3__442_GLOBAL__N__a33056b9_4_k_cu_e6dc5c6f_172096ignoreE)
_ZN40_INTERNAL_a33056b9_4_k_cu_e6dc5c6f_172094cuda3std3__442_GLOBAL__N__a33056b9_4_k_cu_e6dc5c6f_172096ignoreE:
	.zero		1
	.type		_ZN40_INTERNAL_a33056b9_4_k_cu_e6dc5c6f_172094cute7productE,@object
	.size		_ZN40_INTERNAL_a33056b9_4_k_cu_e6dc5c6f_172094cute7productE,(_ZN40_INTERNAL_a33056b9_4_k_cu_e6dc5c6f_172094cuda3std3__45__cpo3endE - _ZN40_INTERNAL_a33056b9_4_k_cu_e6dc5c6f_172094cute7productE)
_ZN40_INTERNAL_a33056b9_4_k_cu_e6dc5c6f_172094cute7productE:
	.zero		1
	.type		_ZN40_INTERNAL_a33056b9_4_k_cu_e6dc5c6f_172094cuda3std3__45__cpo3endE,@object
	.size		_ZN40_INTERNAL_a33056b9_4_k_cu_e6dc5c6f_172094cuda3std3__45__cpo3endE,(_ZN40_INTERNAL_a33056b9_4_k_cu_e6dc5c6f_172094cuda3std3__419piecewise_constructE - _ZN40_INTERNAL_a33056b9_4_k_cu_e6dc5c6f_172094cuda3std3__45__cpo3endE)
_ZN40_INTERNAL_a33056b9_4_k_cu_e6dc5c6f_172094cuda3std3__45__cpo3endE:
	.zero		1
	.type		_ZN40_INTERNAL_a33056b9_4_k_cu_e6dc5c6f_172094cuda3std3__419piecewise_constructE,@object
	.size		_ZN40_INTERNAL_a33056b9_4_k_cu_e6dc5c6f_172094cuda3std3__419piecewise_constructE,(_ZN40_INTERNAL_a33056b9_4_k_cu_e6dc5c6f_172094cuda3std3__45__cpo4cendE - _ZN40_INTERNAL_a33056b9_4_k_cu_e6dc5c6f_172094cuda3std3__419piecewise_constructE)
_ZN40_INTERNAL_a33056b9_4_k_cu_e6dc5c6f_172094cuda3std3__419piecewise_constructE:
	.zero		1
	.type		_ZN40_INTERNAL_a33056b9_4_k_cu_e6dc5c6f_172094cuda3std3__45__cpo4cendE,@object
	.size		_ZN40_INTERNAL_a33056b9_4_k_cu_e6dc5c6f_172094cuda3std3__45__cpo4cendE,(_ZN40_INTERNAL_a33056b9_4_k_cu_e6dc5c6f_172094cuda3std6ranges3__45__cpo4swapE - _ZN40_INTERNAL_a33056b9_4_k_cu_e6dc5c6f_172094cuda3std3__45__cpo4cendE)
_ZN40_INTERNAL_a33056b9_4_k_cu_e6dc5c6f_172094cuda3std3__45__cpo4cendE:
	.zero		1
	.type		_ZN40_INTERNAL_a33056b9_4_k_cu_e6dc5c6f_172094cuda3std6ranges3__45__cpo4swapE,@object
	.size		_ZN40_INTERNAL_a33056b9_4_k_cu_e6dc5c6f_172094cuda3std6ranges3__45__cpo4swapE,(.L_8 - _ZN40_INTERNAL_a33056b9_4_k_cu_e6dc5c6f_172094cuda3std6ranges3__45__cpo4swapE)
_ZN40_INTERNAL_a33056b9_4_k_cu_e6dc5c6f_172094cuda3std6ranges3__45__cpo4swapE:
	.zero		1
.L_8:


//--------------------- .nv.constant0._ZN7cutlass13device_kernelINS_4gemm6kernel13GemmUniversalIN4cute5tupleIJiiiiEEENS1_10collective13CollectiveMmaINS1_34MainloopSm90TmaGmmaWarpSpecializedILi7ENS5_IJNS4_1CILi1EEESB_SB_EEENS1_35KernelTmaWarpSpecializedCooperativeEEENS5_IJNSA_ILi256EEESF_NSA_ILi64EEEEEEaNS5_IJlSB_lEEEaSI_NS4_8TiledMMAINS4_8MMA_AtomIJNS4_4SM904GMMA27MMA_64x256x32_S32S8S8_SS_TNEEEENS4_6LayoutINS5_IJNSA_ILi2EEESB_SB_EEENS5_IJSB_NSA_ILi0EEESS_EEEEENS5_IJNS4_10UnderscoreESV_SV_EEEEENS4_13SM90_TMA_LOADENS4_14ComposedLayoutINS4_7SwizzleILi2ELi4ELi3EEENS4_18smem_ptr_flag_bitsILi8EEENSP_INS5_IJNSA_ILi8EEESG_EEENS5_IJSG_SB_EEEEEEEvNS4_8identityESY_S18_vS19_EENS_8epilogue10collective6detail29Sm90TmaWarpSpecializedAdapterINS1C_15DefaultEpilogueIaSI_SI_NS1B_6thread17LinearCombinationIaLi1EiiLNS1G_9ScaleType4KindE0ELNS_15FloatRoundStyleE2EaEENS1_15EpilogueDefaultEEEEEvvEEEEvNT_6ParamsE --------------------------
	.section	.nv.constant0._ZN7cutlass13device_kernelINS_4gemm6kernel13GemmUniversalIN4cute5tupleIJiiiiEEENS1_10collective13CollectiveMmaINS1_34MainloopSm90TmaGmmaWarpSpecializedILi7ENS5_IJNS4_1CILi1EEESB_SB_EEENS1_35KernelTmaWarpSpecializedCooperativeEEENS5_IJNSA_ILi256EEESF_NSA_ILi64EEEEEEaNS5_IJlSB_lEEEaSI_NS4_8TiledMMAINS4_8MMA_AtomIJNS4_4SM904GMMA27MMA_64x256x32_S32S8S8_SS_TNEEEENS4_6LayoutINS5_IJNSA_ILi2EEESB_SB_EEENS5_IJSB_NSA_ILi0EEESS_EEEEENS5_IJNS4_10UnderscoreESV_SV_EEEEENS4_13SM90_TMA_LOADENS4_14ComposedLayoutINS4_7SwizzleILi2ELi4ELi3EEENS4_18smem_ptr_flag_bitsILi8EEENSP_INS5_IJNSA_ILi8EEESG_EEENS5_IJSG_SB_EEEEEEEvNS4_8identityESY_S18_vS19_EENS_8epilogue10collective6detail29Sm90TmaWarpSpecializedAdapterINS1C_15DefaultEpilogueIaSI_SI_NS1B_6thread17LinearCombinationIaLi1EiiLNS1G_9ScaleType4KindE0ELNS_15FloatRoundStyleE2EaEENS1_15EpilogueDefaultEEEEEvvEEEEvNT_6ParamsE,"a",@progbits
	.sectionflags	@""
	.align	4
.nv.constant0._ZN7cutlass13device_kernelINS_4gemm6kernel13GemmUniversalIN4cute5tupleIJiiiiEEENS1_10collective13CollectiveMmaINS1_34MainloopSm90TmaGmmaWarpSpecializedILi7ENS5_IJNS4_1CILi1EEESB_SB_EEENS1_35KernelTmaWarpSpecializedCooperativeEEENS5_IJNSA_ILi256EEESF_NSA_ILi64EEEEEEaNS5_IJlSB_lEEEaSI_NS4_8TiledMMAINS4_8MMA_AtomIJNS4_4SM904GMMA27MMA_64x256x32_S32S8S8_SS_TNEEEENS4_6LayoutINS5_IJNSA_ILi2EEESB_SB_EEENS5_IJSB_NSA_ILi0EEESS_EEEEENS5_IJNS4_10UnderscoreESV_SV_EEEEENS4_13SM90_TMA_LOADENS4_14ComposedLayoutINS4_7SwizzleILi2ELi4ELi3EEENS4_18smem_ptr_flag_bitsILi8EEENSP_INS5_IJNSA_ILi8EEESG_EEENS5_IJSG_SB_EEEEEEEvNS4_8identityESY_S18_vS19_EENS_8epilogue10collective6detail29Sm90TmaWarpSpecializedAdapterINS1C_15DefaultEpilogueIaSI_SI_NS1B_6thread17LinearCombinationIaLi1EiiLNS1G_9ScaleType4KindE0ELNS_15FloatRoundStyleE2EaEENS1_15EpilogueDefaultEEEEEvvEEEEvNT_6ParamsE:
	.zero		1664


//--------------------- SYMBOLS --------------------------

	.type		.nv.reservedSmem.offset0,@object
	.size		.nv.reservedSmem.offset0,0x4
	.type		__assertfail,@function
